	.target	sm_90a

	.elftype	@"ET_EXEC"


//--------------------- .note.nv.tkinfo           --------------------------
	.section	.note.nv.tkinfo,"",@"SHT_NOTE"
	.sectionflags	@"SHF_NOTE_NV_TKINFO"
	.tkinfo
        /*0018*/ 	.word	0x00000002
        /*0030*/ 	.string	""
        /*0030*/ 	.string	"ptxas"
        /*0030*/ 	.string	"Cuda compilation tools, release 13.0, V13.0.88"
        /*0030*/ 	.string	"Build cuda_13.0.r13.0/compiler.36424714_0"
        /*0030*/ 	.string	"-arch sm_90a -m 64 "



//--------------------- .note.nv.cuinfo           --------------------------
	.section	.note.nv.cuinfo,"",@"SHT_NOTE"
	.sectionflags	@"SHF_NOTE_NV_CUINFO"
        /*0018*/ 	.short	0x0002
        /*001a*/ 	.short	0x005a
        /*001c*/ 	.short	0x0082
	.zero		2


//--------------------- .nv.info                  --------------------------
	.section	.nv.info,"",@"SHT_CUDA_INFO"
	.align	4


	//----- nvinfo : EIATTR_REGCOUNT
	.align		4
        /*0000*/ 	.byte	0x04, 0x2f
        /*0002*/ 	.short	(.L_15 - .L_14)
	.align		4
.L_14:
        /*0004*/ 	.word	index@(_ZN7cutlass13device_kernelINS_4gemm6kernel13GemmUniversalIN4cute5tupleIJiiiiEEENS1_10collective13CollectiveMmaINS1_34MainloopSm90TmaGmmaWarpSpecializedILi10ENS5_IJNS4_1CILi2EEENSA_ILi1EEESC_EEENS1_35KernelTmaWarpSpecializedCooperativeEEENS5_IJNSA_ILi512EEENSA_ILi192EEENSA_ILi16EEEEEENS_6half_tENS5_IJlSC_lEEESK_SL_NS4_8TiledMMAINS4_8MMA_AtomIJNS4_4SM904GMMA26MMA_64x192x16_F32F16F16_SSILNSP_5MajorE0ELSR_0ELNSP_7ScaleInE1ELSS_1EEEEEENS4_6LayoutISD_NS5_IJSC_NSA_ILi0EEESW_EEEEENS5_IJNS4_10UnderscoreESZ_SZ_EEEEENS4_13SM90_TMA_LOADENS4_14ComposedLayoutINS4_7SwizzleILi1ELi4ELi3EEENS4_18smem_ptr_flag_bitsILi16EEENSV_INS5_IJNSA_ILi8EEESI_EEENS5_IJSI_SC_EEEEEEEvNS4_8identityENS4_23SM90_TMA_LOAD_MULTICASTES1C_vS1D_EENS_8epilogue10collective6detail29Sm90TmaWarpSpecializedAdapterINS1H_15DefaultEpilogueISK_SL_SL_NS1G_6thread17LinearCombinationISK_Li1EffLNS1L_9ScaleType4KindE0ELNS_15FloatRoundStyleE2ESK_EENS1_15EpilogueDefaultEEEEEvvEEEEvNT_6ParamsE)
        /*0008*/ 	.word	0x000000a8


	//----- nvinfo : EIATTR_FRAME_SIZE
	.align		4
.L_15:
        /*000c*/ 	.byte	0x04, 0x11
        /*000e*/ 	.short	(.L_17 - .L_16)
	.align		4
.L_16:
        /*0010*/ 	.word	index@(_ZN7cutlass13device_kernelINS_4gemm6kernel13GemmUniversalIN4cute5tupleIJiiiiEEENS1_10collective13CollectiveMmaINS1_34MainloopSm90TmaGmmaWarpSpecializedILi10ENS5_IJNS4_1CILi2EEENSA_ILi1EEESC_EEENS1_35KernelTmaWarpSpecializedCooperativeEEENS5_IJNSA_ILi512EEENSA_ILi192EEENSA_ILi16EEEEEENS_6half_tENS5_IJlSC_lEEESK_SL_NS4_8TiledMMAINS4_8MMA_AtomIJNS4_4SM904GMMA26MMA_64x192x16_F32F16F16_SSILNSP_5MajorE0ELSR_0ELNSP_7ScaleInE1ELSS_1EEEEEENS4_6LayoutISD_NS5_IJSC_NSA_ILi0EEESW_EEEEENS5_IJNS4_10UnderscoreESZ_SZ_EEEEENS4_13SM90_TMA_LOADENS4_14ComposedLayoutINS4_7SwizzleILi1ELi4ELi3EEENS4_18smem_ptr_flag_bitsILi16EEENSV_INS5_IJNSA_ILi8EEESI_EEENS5_IJSI_SC_EEEEEEEvNS4_8identityENS4_23SM90_TMA_LOAD_MULTICASTES1C_vS1D_EENS_8epilogue10collective6detail29Sm90TmaWarpSpecializedAdapterINS1H_15DefaultEpilogueISK_SL_SL_NS1G_6thread17LinearCombinationISK_Li1EffLNS1L_9ScaleType4KindE0ELNS_15FloatRoundStyleE2ESK_EENS1_15EpilogueDefaultEEEEEvvEEEEvNT_6ParamsE)
        /*0014*/ 	.word	0x000005c0


	//----- nvinfo : EIATTR_MIN_STACK_SIZE
	.align		4
.L_17:
        /*0018*/ 	.byte	0x04, 0x12
        /*001a*/ 	.short	(.L_19 - .L_18)
	.align		4
.L_18:
        /*001c*/ 	.word	index@(_ZN7cutlass13device_kernelINS_4gemm6kernel13GemmUniversalIN4cute5tupleIJiiiiEEENS1_10collective13CollectiveMmaINS1_34MainloopSm90TmaGmmaWarpSpecializedILi10ENS5_IJNS4_1CILi2EEENSA_ILi1EEESC_EEENS1_35KernelTmaWarpSpecializedCooperativeEEENS5_IJNSA_ILi512EEENSA_ILi192EEENSA_ILi16EEEEEENS_6half_tENS5_IJlSC_lEEESK_SL_NS4_8TiledMMAINS4_8MMA_AtomIJNS4_4SM904GMMA26MMA_64x192x16_F32F16F16_SSILNSP_5MajorE0ELSR_0ELNSP_7ScaleInE1ELSS_1EEEEEENS4_6LayoutISD_NS5_IJSC_NSA_ILi0EEESW_EEEEENS5_IJNS4_10UnderscoreESZ_SZ_EEEEENS4_13SM90_TMA_LOADENS4_14ComposedLayoutINS4_7SwizzleILi1ELi4ELi3EEENS4_18smem_ptr_flag_bitsILi16EEENSV_INS5_IJNSA_ILi8EEESI_EEENS5_IJSI_SC_EEEEEEEvNS4_8identityENS4_23SM90_TMA_LOAD_MULTICASTES1C_vS1D_EENS_8epilogue10collective6detail29Sm90TmaWarpSpecializedAdapterINS1H_15DefaultEpilogueISK_SL_SL_NS1G_6thread17LinearCombinationISK_Li1EffLNS1L_9ScaleType4KindE0ELNS_15FloatRoundStyleE2ESK_EENS1_15EpilogueDefaultEEEEEvvEEEEvNT_6ParamsE)
        /*0020*/ 	.word	0x000005c0
.L_19:


//--------------------- .nv.compat                --------------------------
	.section	.nv.compat,"",@"SHT_CUDA_COMPAT_INFO"
	.align	4
        /*0000*/ 	.byte	0x02, 0x09, 0x01, 0x00, 0x02, 0x02, 0x04, 0x00, 0x02, 0x05, 0x05, 0x00, 0x03, 0x07, 0x01, 0x01
        /*0010*/ 	.byte	0x02, 0x03, 0x01, 0x00, 0x02, 0x06, 0x01, 0x00, 0x04, 0x0b, 0x08, 0x00, 0x00, 0x00, 0x00, 0x00
        /*0020*/ 	.byte	0x00, 0x00, 0x00, 0x00


//--------------------- .nv.info._ZN7cutlass13device_kernelINS_4gemm6kernel13GemmUniversalIN4cute5tupleIJiiiiEEENS1_10collective13CollectiveMmaINS1_34MainloopSm90TmaGmmaWarpSpecializedILi10ENS5_IJNS4_1CILi2EEENSA_ILi1EEESC_EEENS1_35KernelTmaWarpSpecializedCooperativeEEENS5_IJNSA_ILi512EEENSA_ILi192EEENSA_ILi16EEEEEENS_6half_tENS5_IJlSC_lEEESK_SL_NS4_8TiledMMAINS4_8MMA_AtomIJNS4_4SM904GMMA26MMA_64x192x16_F32F16F16_SSILNSP_5MajorE0ELSR_0ELNSP_7ScaleInE1ELSS_1EEEEEENS4_6LayoutISD_NS5_IJSC_NSA_ILi0EEESW_EEEEENS5_IJNS4_10UnderscoreESZ_SZ_EEEEENS4_13SM90_TMA_LOADENS4_14ComposedLayoutINS4_7SwizzleILi1ELi4ELi3EEENS4_18smem_ptr_flag_bitsILi16EEENSV_INS5_IJNSA_ILi8EEESI_EEENS5_IJSI_SC_EEEEEEEvNS4_8identityENS4_23SM90_TMA_LOAD_MULTICASTES1C_vS1D_EENS_8epilogue10collective6detail29Sm90TmaWarpSpecializedAdapterINS1H_15DefaultEpilogueISK_SL_SL_NS1G_6thread17LinearCombinationISK_Li1EffLNS1L_9ScaleType4KindE0ELNS_15FloatRoundStyleE2ESK_EENS1_15EpilogueDefaultEEEEEvvEEEEvNT_6ParamsE --------------------------
	.section	.nv.info._ZN7cutlass13device_kernelINS_4gemm6kernel13GemmUniversalIN4cute5tupleIJiiiiEEENS1_10collective13CollectiveMmaINS1_34MainloopSm90TmaGmmaWarpSpecializedILi10ENS5_IJNS4_1CILi2EEENSA_ILi1EEESC_EEENS1_35KernelTmaWarpSpecializedCooperativeEEENS5_IJNSA_ILi512EEENSA_ILi192EEENSA_ILi16EEEEEENS_6half_tENS5_IJlSC_lEEESK_SL_NS4_8TiledMMAINS4_8MMA_AtomIJNS4_4SM904GMMA26MMA_64x192x16_F32F16F16_SSILNSP_5MajorE0ELSR_0ELNSP_7ScaleInE1ELSS_1EEEEEENS4_6LayoutISD_NS5_IJSC_NSA_ILi0EEESW_EEEEENS5_IJNS4_10UnderscoreESZ_SZ_EEEEENS4_13SM90_TMA_LOADENS4_14ComposedLayoutINS4_7SwizzleILi1ELi4ELi3EEENS4_18smem_ptr_flag_bitsILi16EEENSV_INS5_IJNSA_ILi8EEESI_EEENS5_IJSI_SC_EEEEEEEvNS4_8identityENS4_23SM90_TMA_LOAD_MULTICASTES1C_vS1D_EENS_8epilogue10collective6detail29Sm90TmaWarpSpecializedAdapterINS1H_15DefaultEpilogueISK_SL_SL_NS1G_6thread17LinearCombinationISK_Li1EffLNS1L_9ScaleType4KindE0ELNS_15FloatRoundStyleE2ESK_EENS1_15EpilogueDefaultEEEEEvvEEEEvNT_6ParamsE,"",@"SHT_CUDA_INFO"
	.sectionflags	@""
	.align	4


	//----- nvinfo : EIATTR_CUDA_API_VERSION
	.align		4
        /*0000*/ 	.byte	0x04, 0x37
        /*0002*/ 	.short	(.L_21 - .L_20)
.L_20:
        /*0004*/ 	.word	0x00000082


	//----- nvinfo : EIATTR_KPARAM_INFO
	.align		4
.L_21:
        /*0008*/ 	.byte	0x04, 0x17
        /*000a*/ 	.short	(.L_23 - .L_22)
.L_22:
        /*000c*/ 	.word	0x00000000
        /*0010*/ 	.short	0x0000
        /*0012*/ 	.short	0x0070
        /*0014*/ 	.byte	0x00, 0xf0, 0x01, 0x10


	//----- nvinfo : EIATTR_SPARSE_MMA_MASK
	.align		4
.L_23:
        /*0018*/ 	.byte	0x03, 0x50
        /*001a*/ 	.short	0x0000


	//----- nvinfo : EIATTR_MAXREG_COUNT
	.align		4
        /*001c*/ 	.byte	0x03, 0x1b
        /*001e*/ 	.short	0x00a8


	//----- nvinfo : EIATTR_NUM_BARRIERS
	.align		4
        /*0020*/ 	.byte	0x02, 0x4c
        /*0022*/ 	.byte	0x01
	.zero		1


	//----- nvinfo : EIATTR_EXTERNS
	.align		4
        /*0024*/ 	.byte	0x04, 0x0f
        /*0026*/ 	.short	(.L_25 - .L_24)


	//   ....[0]....
	.align		4
.L_24:
        /*0028*/ 	.word	index@(__assertfail)


	//----- nvinfo : EIATTR_ANNOTATIONS
	.align		4
.L_25:
        /*002c*/ 	.byte	0x04, 0x55
        /*002e*/ 	.short	(.L_27 - .L_26)


	//   ....[0]....
.L_26:
        /*0030*/ 	.word	0x00000001
        /*0034*/ 	.byte	0x30, 0x08, 0x00, 0x00, 0x01, 0x00, 0x00, 0x00, 0xf0, 0x0a, 0x00, 0x00, 0x01, 0x00, 0x00, 0x00
        /* <DEDUP_REMOVED lines=556> */
        /*2304*/ 	.byte	0x20, 0xeb, 0x01, 0x00


	//----- nvinfo : EIATTR_MERCURY_ISA_VERSION
	.align		4
.L_27:
        /*2308*/ 	.byte	0x03, 0x5f
        /*230a*/ 	.short	0x0101


	//----- nvinfo : EIATTR_INT_WARP_WIDE_INSTR_OFFSETS
	.align		4
        /*230c*/ 	.byte	0x04, 0x31
        /*230e*/ 	.short	(.L_29 - .L_28)


	//   ....[0]....
.L_28:
        /*2310*/ 	.word	0x00000670


	//   ....[1]....
        /*2314*/ 	.word	0x00000680


	//   ....[2]....
        /*2318*/ 	.word	0x00000800


	//----- nvinfo : EIATTR_COOP_GROUP_MASK_REGIDS
	.align		4
.L_29:
        /*231c*/ 	.byte	0x04, 0x29
        /*231e*/ 	.short	(.L_31 - .L_30)


	//   ....[0]....
.L_30:
        /*2320*/ 	.word	0xffffffff


	//   ....[1]....
        /*2324*/ 	.word	0xffffffff


	//   ....[2]....
        /*2328*/ 	.word	0xffffffff


	//   ....[3]....
        /*232c*/ 	.word	0xffffffff


	//   ....[4]....
        /*2330*/ 	.word	0xffffffff


	//   ....[5]....
        /*2334*/ 	.word	0xffffffff


	//----- nvinfo : EIATTR_COOP_GROUP_INSTR_OFFSETS
	.align		4
.L_31:
        /*2338*/ 	.byte	0x04, 0x28
        /*233a*/ 	.short	(.L_33 - .L_32)


	//   ....[0]....
.L_32:
        /*233c*/ 	.word	0x00000070


	//   ....[1]....
        /*2340*/ 	.word	0x00000080


	//   ....[2]....
        /*2344*/ 	.word	0x000001a0


	//   ....[3]....
        /*2348*/ 	.word	0x000004c0


	//   ....[4]....
        /*234c*/ 	.word	0x00000940


	//   ....[5]....
        /*2350*/ 	.word	0x00001510


	//----- nvinfo : EIATTR_REG_RECONFIG
	.align		4
.L_33:
        /*2354*/ 	.byte	0x01, 0x54
	.zero		2


	//----- nvinfo : EIATTR_SYSCALL_OFFSETS
	.align		4
        /*2358*/ 	.byte	0x04, 0x46
        /*235a*/ 	.short	(.L_35 - .L_34)


	//   ....[0]....
.L_34:
        /*235c*/ 	.word	0x000016c0


	//----- nvinfo : EIATTR_MBARRIER_INSTR_OFFSETS
	.align		4
.L_35:
        /*2360*/ 	.byte	0x04, 0x39
        /*2362*/ 	.short	(.L_37 - .L_36)


	//   ....[0]....
.L_36:
        /*2364*/ 	.word	0x00000340
        /*2368*/ 	.word	0x000000ff
        /*236c*/ 	.word	0x00000000
        /*2370*/ 	.short	0x0100
        /*2372*/ 	.byte	0x08
	.zero		1


	//   ....[1]....
        /*2374*/ 	.word	0x00000350
        /*2378*/ 	.word	0x000000ff
        /*237c*/ 	.word	0x00000050
        /*2380*/ 	.short	0x0100
        /*2382*/ 	.byte	0x08
	.zero		1


	//   ....[2]....
        /*2384*/ 	.word	0x00000360
        /*2388*/ 	.word	0x000000ff
        /*238c*/ 	.word	0x00000008
        /*2390*/ 	.short	0x0100
        /*2392*/ 	.byte	0x08
	.zero		1


	//   ....[3]....
        /*2394*/ 	.word	0x00000370
        /*2398*/ 	.word	0x000000ff
        /*239c*/ 	.word	0x00000058
        /*23a0*/ 	.short	0x0100
        /*23a2*/ 	.byte	0x08
	.zero		1


	//   ....[4]....
        /*23a4*/ 	.word	0x00000380
        /*23a8*/ 	.word	0x000000ff
        /*23ac*/ 	.word	0x00000010
        /*23b0*/ 	.short	0x0100
        /*23b2*/ 	.byte	0x08
	.zero		1


	//   ....[5]....
        /*23b4*/ 	.word	0x00000390
        /*23b8*/ 	.word	0x000000ff
        /*23bc*/ 	.word	0x00000060
        /*23c0*/ 	.short	0x0100
        /*23c2*/ 	.byte	0x08
	.zero		1


	//   ....[6]....
        /*23c4*/ 	.word	0x000003a0
        /*23c8*/ 	.word	0x000000ff
        /*23cc*/ 	.word	0x00000018
        /*23d0*/ 	.short	0x0100
        /*23d2*/ 	.byte	0x08
	.zero		1


	//   ....[7]....
        /*23d4*/ 	.word	0x000003b0
        /*23d8*/ 	.word	0x000000ff
        /*23dc*/ 	.word	0x00000068
        /*23e0*/ 	.short	0x0100
        /*23e2*/ 	.byte	0x08
	.zero		1


	//   ....[8]....
        /*23e4*/ 	.word	0x000003c0
        /*23e8*/ 	.word	0x000000ff
        /*23ec*/ 	.word	0x00000020
        /*23f0*/ 	.short	0x0100
        /*23f2*/ 	.byte	0x08
	.zero		1


	//   ....[9]....
        /*23f4*/ 	.word	0x000003d0
        /*23f8*/ 	.word	0x000000ff
        /*23fc*/ 	.word	0x00000070
        /*2400*/ 	.short	0x0100
        /*2402*/ 	.byte	0x08
	.zero		1


	//   ....[10]....
        /*2404*/ 	.word	0x000003e0
        /*2408*/ 	.word	0x000000ff
        /*240c*/ 	.word	0x00000028
        /*2410*/ 	.short	0x0100
        /*2412*/ 	.byte	0x08
	.zero		1


	//   ....[11]....
        /*2414*/ 	.word	0x000003f0
        /*2418*/ 	.word	0x000000ff
        /*241c*/ 	.word	0x00000078
        /*2420*/ 	.short	0x0100
        /*2422*/ 	.byte	0x08
	.zero		1


	//   ....[12]....
        /*2424*/ 	.word	0x00000400
        /*2428*/ 	.word	0x000000ff
        /*242c*/ 	.word	0x00000030
        /*2430*/ 	.short	0x0100
        /*2432*/ 	.byte	0x08
	.zero		1


	//   ....[13]....
        /*2434*/ 	.word	0x00000410
        /*2438*/ 	.word	0x000000ff
        /*243c*/ 	.word	0x00000080
        /*2440*/ 	.short	0x0100
        /*2442*/ 	.byte	0x08
	.zero		1


	//   ....[14]....
        /*2444*/ 	.word	0x00000420
        /*2448*/ 	.word	0x000000ff
        /*244c*/ 	.word	0x00000038
        /*2450*/ 	.short	0x0100
        /*2452*/ 	.byte	0x08
	.zero		1


	//   ....[15]....
        /*2454*/ 	.word	0x00000430
        /*2458*/ 	.word	0x000000ff
        /*245c*/ 	.word	0x00000088
        /*2460*/ 	.short	0x0100
        /*2462*/ 	.byte	0x08
	.zero		1


	//   ....[16]....
        /*2464*/ 	.word	0x00000440
        /*2468*/ 	.word	0x000000ff
        /*246c*/ 	.word	0x00000040
        /*2470*/ 	.short	0x0100
        /*2472*/ 	.byte	0x08
	.zero		1


	//   ....[17]....
        /*2474*/ 	.word	0x00000450
        /*2478*/ 	.word	0x000000ff
        /*247c*/ 	.word	0x00000090
        /*2480*/ 	.short	0x0100
        /*2482*/ 	.byte	0x08
	.zero		1


	//   ....[18]....
        /*2484*/ 	.word	0x00000460
        /*2488*/ 	.word	0x000000ff
        /*248c*/ 	.word	0x00000048
        /*2490*/ 	.short	0x0100
        /*2492*/ 	.byte	0x08
	.zero		1


	//   ....[19]....
        /*2494*/ 	.word	0x00000470
        /*2498*/ 	.word	0x000000ff
        /*249c*/ 	.word	0x00000098
        /*24a0*/ 	.short	0x0100
        /*24a2*/ 	.byte	0x08
	.zero		1


	//   ....[20]....
        /*24a4*/ 	.word	0x00000870
        /*24a8*/ 	.word	0x000000ff
        /*24ac*/ 	.word	0x000000b0
        /*24b0*/ 	.short	0x0100
        /*24b2*/ 	.byte	0x06
	.zero		1


	//   ....[21]....
        /*24b4*/ 	.word	0x000008a0
        /*24b8*/ 	.word	0x000000ff
        /*24bc*/ 	.word	0x000000b8
        /*24c0*/ 	.short	0x0100
        /*24c2*/ 	.byte	0x06
	.zero		1


	//   ....[22]....
        /*24c4*/ 	.word	0x00001760
        /*24c8*/ 	.word	0x00000003
        /*24cc*/ 	.word	0x00000000
        /*24d0*/ 	.short	0x010a
        /*24d2*/ 	.byte	0x3f
	.zero		1


	//   ....[23]....
        /*24d4*/ 	.word	0x000017a0
        /*24d8*/ 	.word	0x00000003
        /*24dc*/ 	.word	0x00000000
        /*24e0*/ 	.short	0x010a
        /*24e2*/ 	.byte	0x3f
	.zero		1


	//   ....[24]....
        /*24e4*/ 	.word	0x000020b0
        /*24e8*/ 	.word	0x000000ff
        /*24ec*/ 	.word	0x00000000
        /*24f0*/ 	.short	0x010a
        /*24f2*/ 	.byte	0x04
	.zero		1


	//   ....[25]....
        /*24f4*/ 	.word	0x000020f0
        /*24f8*/ 	.word	0x000000ff
        /*24fc*/ 	.word	0x00000000
        /*2500*/ 	.short	0x010a
        /*2502*/ 	.byte	0x04
	.zero		1


	//   ....[26]....
        /*2504*/ 	.word	0x000039c0
        /*2508*/ 	.word	0x00000005
        /*250c*/ 	.word	0x00000000
        /*2510*/ 	.short	0x0101
        /*2512*/ 	.byte	0x3f
	.zero		1


	//   ....[27]....
        /*2514*/ 	.word	0x00003ba0
        /*2518*/ 	.word	0x00000000
        /*251c*/ 	.word	0x00000000
        /*2520*/ 	.short	0x0101
        /*2522*/ 	.byte	0x3f
	.zero		1


	//   ....[28]....
        /*2524*/ 	.word	0x0001e680
        /*2528*/ 	.word	0x0000000f
        /*252c*/ 	.word	0x00000050
        /*2530*/ 	.short	0x010a
        /*2532*/ 	.byte	0x3f
	.zero		1


	//   ....[29]....
        /*2534*/ 	.word	0x0001ea20
        /*2538*/ 	.word	0x00000002
        /*253c*/ 	.word	0x000000b8
        /*2540*/ 	.short	0x0101
        /*2542*/ 	.byte	0x3f
	.zero		1


	//   ....[30]....
        /*2544*/ 	.word	0x0001f230
        /*2548*/ 	.word	0x00000003
        /*254c*/ 	.word	0x00000000
        /*2550*/ 	.short	0x010a
        /*2552*/ 	.byte	0x3f
	.zero		1


	//   ....[31]....
        /*2554*/ 	.word	0x0001f2c0
        /*2558*/ 	.word	0x00000003
        /*255c*/ 	.word	0x00000000
        /*2560*/ 	.short	0x010a
        /*2562*/ 	.byte	0x3f
	.zero		1


	//   ....[32]....
        /*2564*/ 	.word	0x0001f350
        /*2568*/ 	.word	0x00000003
        /*256c*/ 	.word	0x00000000
        /*2570*/ 	.short	0x010a
        /*2572*/ 	.byte	0x3f
	.zero		1


	//   ....[33]....
        /*2574*/ 	.word	0x0001f3e0
        /*2578*/ 	.word	0x00000003
        /*257c*/ 	.word	0x00000000
        /*2580*/ 	.short	0x010a
        /*2582*/ 	.byte	0x3f
	.zero		1


	//   ....[34]....
        /*2584*/ 	.word	0x0001f470
        /*2588*/ 	.word	0x00000003
        /*258c*/ 	.word	0x00000000
        /*2590*/ 	.short	0x010a
        /*2592*/ 	.byte	0x3f
	.zero		1


	//   ....[35]....
        /*2594*/ 	.word	0x0001f500
        /*2598*/ 	.word	0x00000003
        /*259c*/ 	.word	0x00000000
        /*25a0*/ 	.short	0x010a
        /*25a2*/ 	.byte	0x3f
	.zero		1


	//   ....[36]....
        /*25a4*/ 	.word	0x0001f590
        /*25a8*/ 	.word	0x00000003
        /*25ac*/ 	.word	0x00000000
        /*25b0*/ 	.short	0x010a
        /*25b2*/ 	.byte	0x3f
	.zero		1


	//   ....[37]....
        /*25b4*/ 	.word	0x0001f620
        /*25b8*/ 	.word	0x00000003
        /*25bc*/ 	.word	0x00000000
        /*25c0*/ 	.short	0x010a
        /*25c2*/ 	.byte	0x3f
	.zero		1


	//   ....[38]....
        /*25c4*/ 	.word	0x0001f6b0
        /*25c8*/ 	.word	0x00000003
        /*25cc*/ 	.word	0x00000000
        /*25d0*/ 	.short	0x010a
        /*25d2*/ 	.byte	0x3f
	.zero		1


	//   ....[39]....
        /*25d4*/ 	.word	0x0001f740
        /*25d8*/ 	.word	0x00000003
        /*25dc*/ 	.word	0x00000000
        /*25e0*/ 	.short	0x010a
        /*25e2*/ 	.byte	0x3f
	.zero		1


	//   ....[40]....
        /*25e4*/ 	.word	0x0001f7a0
        /*25e8*/ 	.word	0x00000003
        /*25ec*/ 	.word	0x00000000
        /*25f0*/ 	.short	0x010a
        /*25f2*/ 	.byte	0x3f
	.zero		1


	//   ....[41]....
        /*25f4*/ 	.word	0x0001f800
        /*25f8*/ 	.word	0x00000007
        /*25fc*/ 	.word	0x00000000
        /*2600*/ 	.short	0x010a
        /*2602*/ 	.byte	0x3f
	.zero		1


	//   ....[42]....
        /*2604*/ 	.word	0x0001f8d0
        /*2608*/ 	.word	0x0000000f
        /*260c*/ 	.word	0x00000050
        /*2610*/ 	.short	0x010a
        /*2612*/ 	.byte	0x3f
	.zero		1


	//   ....[43]....
        /*2614*/ 	.word	0x0001f9a0
        /*2618*/ 	.word	0x00000003
        /*261c*/ 	.word	0x00000000
        /*2620*/ 	.short	0x010a
        /*2622*/ 	.byte	0x3f
	.zero		1


	//   ....[44]....
        /*2624*/ 	.word	0x0001f9f0
        /*2628*/ 	.word	0x00000003
        /*262c*/ 	.word	0x00000000
        /*2630*/ 	.short	0x010a
        /*2632*/ 	.byte	0x3f
	.zero		1


	//   ....[45]....
        /*2634*/ 	.word	0x0001fa40
        /*2638*/ 	.word	0x00000003
        /*263c*/ 	.word	0x00000000
        /*2640*/ 	.short	0x010a
        /*2642*/ 	.byte	0x3f
	.zero		1


	//   ....[46]....
        /*2644*/ 	.word	0x0001fa90
        /*2648*/ 	.word	0x00000003
        /*264c*/ 	.word	0x00000000
        /*2650*/ 	.short	0x010a
        /*2652*/ 	.byte	0x3f
	.zero		1


	//   ....[47]....
        /*2654*/ 	.word	0x0001fae0
        /*2658*/ 	.word	0x00000003
        /*265c*/ 	.word	0x00000000
        /*2660*/ 	.short	0x010a
        /*2662*/ 	.byte	0x3f
	.zero		1


	//   ....[48]....
        /*2664*/ 	.word	0x0001fb30
        /*2668*/ 	.word	0x00000003
        /*266c*/ 	.word	0x00000000
        /*2670*/ 	.short	0x010a
        /*2672*/ 	.byte	0x3f
	.zero		1


	//   ....[49]....
        /*2674*/ 	.word	0x0001fb80
        /*2678*/ 	.word	0x00000003
        /*267c*/ 	.word	0x00000000
        /*2680*/ 	.short	0x010a
        /*2682*/ 	.byte	0x3f
	.zero		1


	//   ....[50]....
        /*2684*/ 	.word	0x0001fbd0
        /*2688*/ 	.word	0x00000003
        /*268c*/ 	.word	0x00000000
        /*2690*/ 	.short	0x010a
        /*2692*/ 	.byte	0x3f
	.zero		1


	//   ....[51]....
        /*2694*/ 	.word	0x0001fc20
        /*2698*/ 	.word	0x00000003
        /*269c*/ 	.word	0x00000000
        /*26a0*/ 	.short	0x010a
        /*26a2*/ 	.byte	0x3f
	.zero		1


	//----- nvinfo : EIATTR_NUM_MBARRIERS
	.align		4
.L_37:
        /*26a4*/ 	.byte	0x03, 0x38
        /*26a6*/ 	.short	0x0016


	//----- nvinfo : EIATTR_EXIT_INSTR_OFFSETS
	.align		4
        /*26a8*/ 	.byte	0x04, 0x1c
        /*26aa*/ 	.short	(.L_39 - .L_38)


	//   ....[0]....
.L_38:
        /*26ac*/ 	.word	0x00000ba0


	//   ....[1]....
        /*26b0*/ 	.word	0x00001430


	//   ....[2]....
        /*26b4*/ 	.word	0x0001dd10


	//   ....[3]....
        /*26b8*/ 	.word	0x0001e330


	//   ....[4]....
        /*26bc*/ 	.word	0x0001f790


	//----- nvinfo : EIATTR_MAX_THREADS
	.align		4
.L_39:
        /*26c0*/ 	.byte	0x04, 0x05
        /*26c2*/ 	.short	(.L_41 - .L_40)
.L_40:
        /*26c4*/ 	.word	0x00000180
        /*26c8*/ 	.word	0x00000001
        /*26cc*/ 	.word	0x00000001


	//----- nvinfo : EIATTR_CRS_STACK_SIZE
	.align		4
.L_41:
        /*26d0*/ 	.byte	0x04, 0x1e
        /*26d2*/ 	.short	(.L_43 - .L_42)
.L_42:
        /*26d4*/ 	.word	0x00000000


	//----- nvinfo : EIATTR_CBANK_PARAM_SIZE
	.align		4
.L_43:
        /*26d8*/ 	.byte	0x03, 0x19
        /*26da*/ 	.short	0x0470


	//----- nvinfo : EIATTR_PARAM_CBANK
	.align		4
        /*26dc*/ 	.byte	0x04, 0x0a
        /*26de*/ 	.short	(.L_45 - .L_44)
	.align		4
.L_44:
        /*26e0*/ 	.word	index@(.nv.constant0._ZN7cutlass13device_kernelINS_4gemm6kernel13GemmUniversalIN4cute5tupleIJiiiiEEENS1_10collective13CollectiveMmaINS1_34MainloopSm90TmaGmmaWarpSpecializedILi10ENS5_IJNS4_1CILi2EEENSA_ILi1EEESC_EEENS1_35KernelTmaWarpSpecializedCooperativeEEENS5_IJNSA_ILi512EEENSA_ILi192EEENSA_ILi16EEEEEENS_6half_tENS5_IJlSC_lEEESK_SL_NS4_8TiledMMAINS4_8MMA_AtomIJNS4_4SM904GMMA26MMA_64x192x16_F32F16F16_SSILNSP_5MajorE0ELSR_0ELNSP_7ScaleInE1ELSS_1EEEEEENS4_6LayoutISD_NS5_IJSC_NSA_ILi0EEESW_EEEEENS5_IJNS4_10UnderscoreESZ_SZ_EEEEENS4_13SM90_TMA_LOADENS4_14ComposedLayoutINS4_7SwizzleILi1ELi4ELi3EEENS4_18smem_ptr_flag_bitsILi16EEENSV_INS5_IJNSA_ILi8EEESI_EEENS5_IJSI_SC_EEEEEEEvNS4_8identityENS4_23SM90_TMA_LOAD_MULTICASTES1C_vS1D_EENS_8epilogue10collective6detail29Sm90TmaWarpSpecializedAdapterINS1H_15DefaultEpilogueISK_SL_SL_NS1G_6thread17LinearCombinationISK_Li1EffLNS1L_9ScaleType4KindE0ELNS_15FloatRoundStyleE2ESK_EENS1_15EpilogueDefaultEEEEEvvEEEEvNT_6ParamsE)
        /*26e4*/ 	.short	0x0210
        /*26e6*/ 	.short	0x0470


	//----- nvinfo : EIATTR_SW_WAR
	.align		4
.L_45:
        /*26e8*/ 	.byte	0x04, 0x36
        /*26ea*/ 	.short	(.L_47 - .L_46)
.L_46:
        /*26ec*/ 	.word	0x00000008
.L_47:


//--------------------- .nv.callgraph             --------------------------
	.section	.nv.callgraph,"",@"SHT_CUDA_CALLGRAPH"
	.align	4
	.sectionentsize	8
	.align		4
        /*0000*/ 	.word	0x00000000
	.align		4
        /*0004*/ 	.word	0xffffffff
	.align		4
        /*0008*/ 	.word	index@(_ZN7cutlass13device_kernelINS_4gemm6kernel13GemmUniversalIN4cute5tupleIJiiiiEEENS1_10collective13CollectiveMmaINS1_34MainloopSm90TmaGmmaWarpSpecializedILi10ENS5_IJNS4_1CILi2EEENSA_ILi1EEESC_EEENS1_35KernelTmaWarpSpecializedCooperativeEEENS5_IJNSA_ILi512EEENSA_ILi192EEENSA_ILi16EEEEEENS_6half_tENS5_IJlSC_lEEESK_SL_NS4_8TiledMMAINS4_8MMA_AtomIJNS4_4SM904GMMA26MMA_64x192x16_F32F16F16_SSILNSP_5MajorE0ELSR_0ELNSP_7ScaleInE1ELSS_1EEEEEENS4_6LayoutISD_NS5_IJSC_NSA_ILi0EEESW_EEEEENS5_IJNS4_10UnderscoreESZ_SZ_EEEEENS4_13SM90_TMA_LOADENS4_14ComposedLayoutINS4_7SwizzleILi1ELi4ELi3EEENS4_18smem_ptr_flag_bitsILi16EEENSV_INS5_IJNSA_ILi8EEESI_EEENS5_IJSI_SC_EEEEEEEvNS4_8identityENS4_23SM90_TMA_LOAD_MULTICASTES1C_vS1D_EENS_8epilogue10collective6detail29Sm90TmaWarpSpecializedAdapterINS1H_15DefaultEpilogueISK_SL_SL_NS1G_6thread17LinearCombinationISK_Li1EffLNS1L_9ScaleType4KindE0ELNS_15FloatRoundStyleE2ESK_EENS1_15EpilogueDefaultEEEEEvvEEEEvNT_6ParamsE)
	.align		4
        /*000c*/ 	.word	index@(__assertfail)
	.align		4
        /*0010*/ 	.word	0x00000000
	.align		4
        /*0014*/ 	.word	0xfffffffe
	.align		4
        /*0018*/ 	.word	0x00000000
	.align		4
        /*001c*/ 	.word	0xfffffffd
	.align		4
        /*0020*/ 	.word	0x00000000
	.align		4
        /*0024*/ 	.word	0xfffffffc


//--------------------- .nv.constant4             --------------------------
	.section	.nv.constant4,"a",@progbits
	.align	8
	.align		8
.nv.constant4:
        /*0000*/ 	.dword	__assertfail
	.align		8
        /*0008*/ 	.dword	__unnamed_1
	.align		8
        /*0010*/ 	.dword	_ZN39_INTERNAL_67ff0713_4_k_cu_08680dae_70954cuda3std3__45__cpo5beginE
	.align		8
        /*0018*/ 	.dword	_ZN39_INTERNAL_67ff0713_4_k_cu_08680dae_70954cuda3std3__45__cpo3endE
	.align		8
        /*0020*/ 	.dword	_ZN39_INTERNAL_67ff0713_4_k_cu_08680dae_70954cuda3std3__45__cpo6cbeginE
	.align		8
        /*0028*/ 	.dword	_ZN39_INTERNAL_67ff0713_4_k_cu_08680dae_70954cuda3std3__45__cpo4cendE
	.align		8
        /*0030*/ 	.dword	_ZN39_INTERNAL_67ff0713_4_k_cu_08680dae_70954cuda3std3__441_GLOBAL__N__67ff0713_4_k_cu_08680dae_70956ignoreE
	.align		8
        /*0038*/ 	.dword	_ZN39_INTERNAL_67ff0713_4_k_cu_08680dae_70954cuda3std3__419piecewise_constructE
	.align		8
        /*0040*/ 	.dword	_ZN39_INTERNAL_67ff0713_4_k_cu_08680dae_70954cuda3std3__48in_placeE
	.align		8
        /*0048*/ 	.dword	_ZN39_INTERNAL_67ff0713_4_k_cu_08680dae_70954cuda3std6ranges3__45__cpo4swapE
	.align		8
        /*0050*/ 	.dword	_ZN39_INTERNAL_67ff0713_4_k_cu_08680dae_70954cuda3std6ranges3__45__cpo9iter_moveE
	.align		8
        /*0058*/ 	.dword	_ZN39_INTERNAL_67ff0713_4_k_cu_08680dae_70954cute7productE
	.align		8
        /*0060*/ 	.dword	_ZN39_INTERNAL_67ff0713_4_k_cu_08680dae_70954cute1_E
	.align		8
        /*0068*/ 	.dword	$str$22
	.align		8
        /*0070*/ 	.dword	$str$23


//--------------------- .text._ZN7cutlass13device_kernelINS_4gemm6kernel13GemmUniversalIN4cute5tupleIJiiiiEEENS1_10collective13CollectiveMmaINS1_34MainloopSm90TmaGmmaWarpSpecializedILi10ENS5_IJNS4_1CILi2EEENSA_ILi1EEESC_EEENS1_35KernelTmaWarpSpecializedCooperativeEEENS5_IJNSA_ILi512EEENSA_ILi192EEENSA_ILi16EEEEEENS_6half_tENS5_IJlSC_lEEESK_SL_NS4_8TiledMMAINS4_8MMA_AtomIJNS4_4SM904GMMA26MMA_64x192x16_F32F16F16_SSILNSP_5MajorE0ELSR_0ELNSP_7ScaleInE1ELSS_1EEEEEENS4_6LayoutISD_NS5_IJSC_NSA_ILi0EEESW_EEEEENS5_IJNS4_10UnderscoreESZ_SZ_EEEEENS4_13SM90_TMA_LOADENS4_14ComposedLayoutINS4_7SwizzleILi1ELi4ELi3EEENS4_18smem_ptr_flag_bitsILi16EEENSV_INS5_IJNSA_ILi8EEESI_EEENS5_IJSI_SC_EEEEEEEvNS4_8identityENS4_23SM90_TMA_LOAD_MULTICASTES1C_vS1D_EENS_8epilogue10collective6detail29Sm90TmaWarpSpecializedAdapterINS1H_15DefaultEpilogueISK_SL_SL_NS1G_6thread17LinearCombinationISK_Li1EffLNS1L_9ScaleType4KindE0ELNS_15FloatRoundStyleE2ESK_EENS1_15EpilogueDefaultEEEEEvvEEEEvNT_6ParamsE --------------------------
	.section	.text._ZN7cutlass13device_kernelINS_4gemm6kernel13GemmUniversalIN4cute5tupleIJiiiiEEENS1_10collective13CollectiveMmaINS1_34MainloopSm90TmaGmmaWarpSpecializedILi10ENS5_IJNS4_1CILi2EEENSA_ILi1EEESC_EEENS1_35KernelTmaWarpSpecializedCooperativeEEENS5_IJNSA_ILi512EEENSA_ILi192EEENSA_ILi16EEEEEENS_6half_tENS5_IJlSC_lEEESK_SL_NS4_8TiledMMAINS4_8MMA_AtomIJNS4_4SM904GMMA26MMA_64x192x16_F32F16F16_SSILNSP_5MajorE0ELSR_0ELNSP_7ScaleInE1ELSS_1EEEEEENS4_6LayoutISD_NS5_IJSC_NSA_ILi0EEESW_EEEEENS5_IJNS4_10UnderscoreESZ_SZ_EEEEENS4_13SM90_TMA_LOADENS4_14ComposedLayoutINS4_7SwizzleILi1ELi4ELi3EEENS4_18smem_ptr_flag_bitsILi16EEENSV_INS5_IJNSA_ILi8EEESI_EEENS5_IJSI_SC_EEEEEEEvNS4_8identityENS4_23SM90_TMA_LOAD_MULTICASTES1C_vS1D_EENS_8epilogue10collective6detail29Sm90TmaWarpSpecializedAdapterINS1H_15DefaultEpilogueISK_SL_SL_NS1G_6thread17LinearCombinationISK_Li1EffLNS1L_9ScaleType4KindE0ELNS_15FloatRoundStyleE2ESK_EENS1_15EpilogueDefaultEEEEEvvEEEEvNT_6ParamsE,"ax",@progbits
	.align	128
.text._ZN7cutlass13device_kernelINS_4gemm6kernel13GemmUniversalIN4cute5tupleIJiiiiEEENS1_10collective13CollectiveMmaINS1_34MainloopSm90TmaGmmaWarpSpecializedILi10ENS5_IJNS4_1CILi2EEENSA_ILi1EEESC_EEENS1_35KernelTmaWarpSpecializedCooperativeEEENS5_IJNSA_ILi512EEENSA_ILi192EEENSA_ILi16EEEEEENS_6half_tENS5_IJlSC_lEEESK_SL_NS4_8TiledMMAINS4_8MMA_AtomIJNS4_4SM904GMMA26MMA_64x192x16_F32F16F16_SSILNSP_5MajorE0ELSR_0ELNSP_7ScaleInE1ELSS_1EEEEEENS4_6LayoutISD_NS5_IJSC_NSA_ILi0EEESW_EEEEENS5_IJNS4_10UnderscoreESZ_SZ_EEEEENS4_13SM90_TMA_LOADENS4_14ComposedLayoutINS4_7SwizzleILi1ELi4ELi3EEENS4_18smem_ptr_flag_bitsILi16EEENSV_INS5_IJNSA_ILi8EEESI_EEENS5_IJSI_SC_EEEEEEEvNS4_8identityENS4_23SM90_TMA_LOAD_MULTICASTES1C_vS1D_EENS_8epilogue10collective6detail29Sm90TmaWarpSpecializedAdapterINS1H_15DefaultEpilogueISK_SL_SL_NS1G_6thread17LinearCombinationISK_Li1EffLNS1L_9ScaleType4KindE0ELNS_15FloatRoundStyleE2ESK_EENS1_15EpilogueDefaultEEEEEvvEEEEvNT_6ParamsE:
        .type           _ZN7cutlass13device_kernelINS_4gemm6kernel13GemmUniversalIN4cute5tupleIJiiiiEEENS1_10collective13CollectiveMmaINS1_34MainloopSm90TmaGmmaWarpSpecializedILi10ENS5_IJNS4_1CILi2EEENSA_ILi1EEESC_EEENS1_35KernelTmaWarpSpecializedCooperativeEEENS5_IJNSA_ILi512EEENSA_ILi192EEENSA_ILi16EEEEEENS_6half_tENS5_IJlSC_lEEESK_SL_NS4_8TiledMMAINS4_8MMA_AtomIJNS4_4SM904GMMA26MMA_64x192x16_F32F16F16_SSILNSP_5MajorE0ELSR_0ELNSP_7ScaleInE1ELSS_1EEEEEENS4_6LayoutISD_NS5_IJSC_NSA_ILi0EEESW_EEEEENS5_IJNS4_10UnderscoreESZ_SZ_EEEEENS4_13SM90_TMA_LOADENS4_14ComposedLayoutINS4_7SwizzleILi1ELi4ELi3EEENS4_18smem_ptr_flag_bitsILi16EEENSV_INS5_IJNSA_ILi8EEESI_EEENS5_IJSI_SC_EEEEEEEvNS4_8identityENS4_23SM90_TMA_LOAD_MULTICASTES1C_vS1D_EENS_8epilogue10collective6detail29Sm90TmaWarpSpecializedAdapterINS1H_15DefaultEpilogueISK_SL_SL_NS1G_6thread17LinearCombinationISK_Li1EffLNS1L_9ScaleType4KindE0ELNS_15FloatRoundStyleE2ESK_EENS1_15EpilogueDefaultEEEEEvvEEEEvNT_6ParamsE,@function
        .size           _ZN7cutlass13device_kernelINS_4gemm6kernel13GemmUniversalIN4cute5tupleIJiiiiEEENS1_10collective13CollectiveMmaINS1_34MainloopSm90TmaGmmaWarpSpecializedILi10ENS5_IJNS4_1CILi2EEENSA_ILi1EEESC_EEENS1_35KernelTmaWarpSpecializedCooperativeEEENS5_IJNSA_ILi512EEENSA_ILi192EEENSA_ILi16EEEEEENS_6half_tENS5_IJlSC_lEEESK_SL_NS4_8TiledMMAINS4_8MMA_AtomIJNS4_4SM904GMMA26MMA_64x192x16_F32F16F16_SSILNSP_5MajorE0ELSR_0ELNSP_7ScaleInE1ELSS_1EEEEEENS4_6LayoutISD_NS5_IJSC_NSA_ILi0EEESW_EEEEENS5_IJNS4_10UnderscoreESZ_SZ_EEEEENS4_13SM90_TMA_LOADENS4_14ComposedLayoutINS4_7SwizzleILi1ELi4ELi3EEENS4_18smem_ptr_flag_bitsILi16EEENSV_INS5_IJNSA_ILi8EEESI_EEENS5_IJSI_SC_EEEEEEEvNS4_8identityENS4_23SM90_TMA_LOAD_MULTICASTES1C_vS1D_EENS_8epilogue10collective6detail29Sm90TmaWarpSpecializedAdapterINS1H_15DefaultEpilogueISK_SL_SL_NS1G_6thread17LinearCombinationISK_Li1EffLNS1L_9ScaleType4KindE0ELNS_15FloatRoundStyleE2ESK_EENS1_15EpilogueDefaultEEEEEvvEEEEvNT_6ParamsE,(.L_x_844 - _ZN7cutlass13device_kernelINS_4gemm6kernel13GemmUniversalIN4cute5tupleIJiiiiEEENS1_10collective13CollectiveMmaINS1_34MainloopSm90TmaGmmaWarpSpecializedILi10ENS5_IJNS4_1CILi2EEENSA_ILi1EEESC_EEENS1_35KernelTmaWarpSpecializedCooperativeEEENS5_IJNSA_ILi512EEENSA_ILi192EEENSA_ILi16EEEEEENS_6half_tENS5_IJlSC_lEEESK_SL_NS4_8TiledMMAINS4_8MMA_AtomIJNS4_4SM904GMMA26MMA_64x192x16_F32F16F16_SSILNSP_5MajorE0ELSR_0ELNSP_7ScaleInE1ELSS_1EEEEEENS4_6LayoutISD_NS5_IJSC_NSA_ILi0EEESW_EEEEENS5_IJNS4_10UnderscoreESZ_SZ_EEEEENS4_13SM90_TMA_LOADENS4_14ComposedLayoutINS4_7SwizzleILi1ELi4ELi3EEENS4_18smem_ptr_flag_bitsILi16EEENSV_INS5_IJNSA_ILi8EEESI_EEENS5_IJSI_SC_EEEEEEEvNS4_8identityENS4_23SM90_TMA_LOAD_MULTICASTES1C_vS1D_EENS_8epilogue10collective6detail29Sm90TmaWarpSpecializedAdapterINS1H_15DefaultEpilogueISK_SL_SL_NS1G_6thread17LinearCombinationISK_Li1EffLNS1L_9ScaleType4KindE0ELNS_15FloatRoundStyleE2ESK_EENS1_15EpilogueDefaultEEEEEvvEEEEvNT_6ParamsE)
        .other          _ZN7cutlass13device_kernelINS_4gemm6kernel13GemmUniversalIN4cute5tupleIJiiiiEEENS1_10collective13CollectiveMmaINS1_34MainloopSm90TmaGmmaWarpSpecializedILi10ENS5_IJNS4_1CILi2EEENSA_ILi1EEESC_EEENS1_35KernelTmaWarpSpecializedCooperativeEEENS5_IJNSA_ILi512EEENSA_ILi192EEENSA_ILi16EEEEEENS_6half_tENS5_IJlSC_lEEESK_SL_NS4_8TiledMMAINS4_8MMA_AtomIJNS4_4SM904GMMA26MMA_64x192x16_F32F16F16_SSILNSP_5MajorE0ELSR_0ELNSP_7ScaleInE1ELSS_1EEEEEENS4_6LayoutISD_NS5_IJSC_NSA_ILi0EEESW_EEEEENS5_IJNS4_10UnderscoreESZ_SZ_EEEEENS4_13SM90_TMA_LOADENS4_14ComposedLayoutINS4_7SwizzleILi1ELi4ELi3EEENS4_18smem_ptr_flag_bitsILi16EEENSV_INS5_IJNSA_ILi8EEESI_EEENS5_IJSI_SC_EEEEEEEvNS4_8identityENS4_23SM90_TMA_LOAD_MULTICASTES1C_vS1D_EENS_8epilogue10collective6detail29Sm90TmaWarpSpecializedAdapterINS1H_15DefaultEpilogueISK_SL_SL_NS1G_6thread17LinearCombinationISK_Li1EffLNS1L_9ScaleType4KindE0ELNS_15FloatRoundStyleE2ESK_EENS1_15EpilogueDefaultEEEEEvvEEEEvNT_6ParamsE,@"STO_CUDA_ENTRY STV_DEFAULT"
_ZN7cutlass13device_kernelINS_4gemm6kernel13GemmUniversalIN4cute5tupleIJiiiiEEENS1_10collective13CollectiveMmaINS1_34MainloopSm90TmaGmmaWarpSpecializedILi10ENS5_IJNS4_1CILi2EEENSA_ILi1EEESC_EEENS1_35KernelTmaWarpSpecializedCooperativeEEENS5_IJNSA_ILi512EEENSA_ILi192EEENSA_ILi16EEEEEENS_6half_tENS5_IJlSC_lEEESK_SL_NS4_8TiledMMAINS4_8MMA_AtomIJNS4_4SM904GMMA26MMA_64x192x16_F32F16F16_SSILNSP_5MajorE0ELSR_0ELNSP_7ScaleInE1ELSS_1EEEEEENS4_6LayoutISD_NS5_IJSC_NSA_ILi0EEESW_EEEEENS5_IJNS4_10UnderscoreESZ_SZ_EEEEENS4_13SM90_TMA_LOADENS4_14ComposedLayoutINS4_7SwizzleILi1ELi4ELi3EEENS4_18smem_ptr_flag_bitsILi16EEENSV_INS5_IJNSA_ILi8EEESI_EEENS5_IJSI_SC_EEEEEEEvNS4_8identityENS4_23SM90_TMA_LOAD_MULTICASTES1C_vS1D_EENS_8epilogue10collective6detail29Sm90TmaWarpSpecializedAdapterINS1H_15DefaultEpilogueISK_SL_SL_NS1G_6thread17LinearCombinationISK_Li1EffLNS1L_9ScaleType4KindE0ELNS_15FloatRoundStyleE2ESK_EENS1_15EpilogueDefaultEEEEEvvEEEEvNT_6ParamsE:
[----:B------:R-:W0:Y:S02]  /*0000*/  LDC R1, c[0x0][0x28] ;  /* 0x00000a00ff017b82 */ /* 0x000e240000000800 */
[----:B0-----:R-:W-:Y:S01]  /*0010*/  VIADD R1, R1, 0xfffffa40 ;  /* 0xfffffa4001017836 */ /* 0x001fe20000000000 */
[----:B------:R-:W0:Y:S01]  /*0020*/  S2R R4, SR_TID.X ;  /* 0x0000000000047919 */ /* 0x000e220000002100 */
[----:B------:R-:W-:Y:S01]  /*0030*/  ELECT P0, URZ, PT ;  /* 0x00000000003f782f */ /* 0x000fe20003800000 */
[----:B------:R-:W-:Y:S01]  /*0040*/  BSSY B0, `(.L_x_0) ;  /* 0x0000015000007945 */ /* 0x000fe20003800000 */
[--C-:B0-----:R-:W-:Y:S02]  /*0050*/  SHF.R.U32.HI R0, RZ, 0x5, R4.reuse ;  /* 0x00000005ff007819 */ /* 0x101fe40000011604 */
[----:B------:R-:W-:-:S03]  /*0060*/  SHF.R.U32.HI R2, RZ, 0x7, R4 ;  /* 0x00000007ff027819 */ /* 0x000fc60000011604 */
[----:B------:R-:W0:Y:S04]  /*0070*/  SHFL.IDX PT, R3, R0, RZ, 0x1f ;  /* 0x00001fff00037589 */ /* 0x000e2800000e0000 */
[----:B------:R-:W1:Y:S01]  /*0080*/  SHFL.IDX PT, R2, R2, RZ, 0x1f ;  /* 0x00001fff02027589 */ /* 0x000e6200000e0000 */
[----:B0-----:R-:W-:Y:S02]  /*0090*/  R2UR UR9, R3 ;  /* 0x00000000030972ca */ /* 0x001fe400000e0000 */
[----:B-1----:R-:W-:-:S11]  /*00a0*/  R2UR UR5, R2 ;  /* 0x00000000020572ca */ /* 0x002fd600000e0000 */
[----:B------:R-:W-:Y:S02]  /*00b0*/  USHF.R.S32.HI UR4, URZ, 0x1f, UR9 ;  /* 0x0000001f3f047899 */ /* 0x000fe40008011409 */
[----:B------:R-:W-:Y:S02]  /*00c0*/  ISETP.NE.OR P0, PT, RZ, UR9, !P0 ;  /* 0x00000009ff007c0c */ /* 0x000fe4000c705670 */
[----:B------:R-:W-:-:S04]  /*00d0*/  ULEA.HI UR4, UR4, UR9, URZ, 0x2 ;  /* 0x0000000904047291 */ /* 0x000fc8000f8f103f */
[----:B------:R-:W-:-:S04]  /*00e0*/  ULOP3.LUT UR4, UR4, 0xfffffffc, URZ, 0xc0, !UPT ;  /* 0xfffffffc04047892 */ /* 0x000fc8000f8ec03f */
[----:B------:R-:W-:-:S03]  /*00f0*/  UIADD3 UR9, UR9, -UR4, URZ ;  /* 0x8000000409097290 */ /* 0x000fc6000fffe03f */
[----:B------:R-:W-:Y:S09]  /*0100*/  @P0 BRA `(.L_x_1) ;  /* 0x0000000000200947 */ /* 0x000ff20003800000 */
[----:B------:R-:W-:Y:S02]  /*0110*/  ULDC.64 UR6, c[0x0][0x198] ;  /* 0x0000660000067ab9 */ /* 0x000fe40000000a00 */
[----:B------:R-:W-:Y:S02]  /*0120*/  UIADD3 UR10, UP0, UR6, 0xf0, URZ ;  /* 0x000000f0060a7890 */ /* 0x000fe4000ff1e03f */
[----:B------:R-:W-:Y:S02]  /*0130*/  UIADD3 UR6, UP1, UR6, 0x1f0, URZ ;  /* 0x000001f006067890 */ /* 0x000fe4000ff3e03f */
[----:B------:R-:W-:Y:S02]  /*0140*/  UIADD3.X UR11, URZ, UR7, URZ, UP0, !UPT ;  /* 0x000000073f0b7290 */ /* 0x000fe400087fe43f */
[----:B------:R-:W-:-:S07]  /*0150*/  UIADD3.X UR7, URZ, UR7, URZ, UP1, !UPT ;  /* 0x000000073f077290 */ /* 0x000fce0008ffe43f */
[----:B------:R0:W-:Y:S02]  /*0160*/  UTMACCTL.PF [UR10] ;  /* 0x000000000a0079b9 */ /* 0x0001e40008040000 */
[----:B------:R0:W-:Y:S02]  /*0170*/  UTMACCTL.PF [UR6] ;  /* 0x00000000060079b9 */ /* 0x0001e40008040000 */
[----:B0-----:R-:W-:Y:S01]  /*0180*/  NOP ;  /* 0x0000000000007918 */ /* 0x001fe20000000000 */
.L_x_1:
[----:B------:R-:W-:Y:S05]  /*0190*/  BSYNC B0 ;  /* 0x0000000000007941 */ /* 0x000fea0003800000 */
.L_x_0:
[----:B------:R-:W0:Y:S01]  /*01a0*/  SHFL.IDX PT, R2, R0, RZ, 0x1f ;  /* 0x00001fff00027589 */ /* 0x000e2200000e0000 */
[----:B------:R-:W-:Y:S01]  /*01b0*/  UISETP.NE.AND UP0, UPT, UR9, 0x3, UPT ;  /* 0x000000030900788c */ /* 0x000fe2000bf05270 */
[----:B------:R-:W-:Y:S01]  /*01c0*/  ISETP.NE.AND P1, PT, RZ, UR5, PT ;  /* 0x00000005ff007c0c */ /* 0x000fe2000bf25270 */
[----:B------:R-:W-:Y:S02]  /*01d0*/  UIADD3 UR16, UR5, -0x1, URZ ;  /* 0xffffffff05107890 */ /* 0x000fe4000fffe03f */
[----:B------:R-:W-:Y:S02]  /*01e0*/  UISETP.EQ.OR UP0, UPT, UR9, URZ, !UP0 ;  /* 0x0000003f0900728c */ /* 0x000fe4000c702670 */
[----:B------:R-:W-:Y:S02]  /*01f0*/  UISETP.GE.U32.AND UP1, UPT, UR16, 0x2, UPT ;  /* 0x000000021000788c */ /* 0x000fe4000bf26070 */
[----:B------:R-:W-:-:S04]  /*0200*/  UISETP.EQ.AND UP0, UPT, UR5, URZ, UP0 ;  /* 0x0000003f0500728c */ /* 0x000fc80008702270 */
[----:B------:R-:W-:-:S04]  /*0210*/  USEL UR40, URZ, 0x1, !UP0 ;  /* 0x000000013f287887 */ /* 0x000fc8000c000000 */
[----:B------:R-:W-:Y:S01]  /*0220*/  USEL UR40, UR40, 0x2, UP1 ;  /* 0x0000000228287887 */ /* 0x000fe20008800000 */
[----:B0-----:R-:W-:-:S13]  /*0230*/  ISETP.NE.AND P0, PT, R2, RZ, PT ;  /* 0x000000ff0200720c */ /* 0x001fda0003f05270 */
[----:B------:R-:W-:Y:S05]  /*0240*/  @P0 BRA `(.L_x_2) ;  /* 0x0000000000940947 */ /* 0x000fea0003800000 */
[----:B------:R-:W-:Y:S01]  /*0250*/  ELECT P0, URZ, PT ;  /* 0x00000000003f782f */ /* 0x000fe20003800000 */
[----:B------:R-:W-:-:S12]  /*0260*/  BSSY B0, `(.L_x_2) ;  /* 0x0000023000007945 */ /* 0x000fd80003800000 */
[----:B------:R-:W-:Y:S05]  /*0270*/  @!P0 BRA `(.L_x_3) ;  /* 0x0000000000848947 */ /* 0x000fea0003800000 */
[----:B------:R-:W0:Y:S01]  /*0280*/  S2UR UR8, SR_CgaCtaId ;  /* 0x00000000000879c3 */ /* 0x000e220000008800 */
[----:B------:R-:W-:Y:S01]  /*0290*/  UMOV UR4, 0x400 ;  /* 0x0000040000047882 */ /* 0x000fe20000000000 */
[----:B------:R-:W-:Y:S01]  /*02a0*/  UMOV UR5, 0x1 ;  /* 0x0000000100057882 */ /* 0x000fe20000000000 */
[----:B------:R-:W-:Y:S02]  /*02b0*/  UMOV UR6, 0x4 ;  /* 0x0000000400067882 */ /* 0x000fe40000000000 */
[----:B------:R-:W-:-:S04]  /*02c0*/  UIADD3 UR6, -UR6, 0x100000, URZ ;  /* 0x0010000006067890 */ /* 0x000fc8000fffe13f */
[----:B------:R-:W-:Y:S02]  /*02d0*/  USHF.L.U32 UR7, UR6, 0xb, URZ ;  /* 0x0000000b06077899 */ /* 0x000fe4000800063f */
[----:B------:R-:W-:Y:S02]  /*02e0*/  USHF.L.U32 UR6, UR6, 0x1, URZ ;  /* 0x0000000106067899 */ /* 0x000fe4000800063f */
[----:B0-----:R-:W-:Y:S02]  /*02f0*/  ULEA UR8, UR8, UR4, 0x18 ;  /* 0x0000000408087291 */ /* 0x001fe4000f8ec03f */
[----:B------:R-:W-:-:S04]  /*0300*/  UIADD3 UR4, -UR5, 0x100000, URZ ;  /* 0x0010000005047890 */ /* 0x000fc8000fffe13f */
[----:B------:R-:W-:Y:S02]  /*0310*/  USHF.L.U32 UR5, UR4, 0xb, URZ ;  /* 0x0000000b04057899 */ /* 0x000fe4000800063f */
[----:B------:R-:W-:Y:S01]  /*0320*/  USHF.L.U32 UR4, UR4, 0x1, URZ ;  /* 0x0000000104047899 */ /* 0x000fe2000800063f */
[----:B------:R-:W0:Y:S11]  /*0330*/  FENCE.VIEW.ASYNC.S ;  /* 0x00000000000073c6 */ /* 0x000e360000000000 */
[----:B0-----:R0:W1:Y:S01]  /*0340*/  SYNCS.EXCH.64 URZ, [UR8], UR4 ;  /* 0x00000004083f75b2 */ /* 0x0010620008000100 */
[----:B------:R0:W2:Y:S01]  /*0350*/  SYNCS.EXCH.64 URZ, [UR8+0x50], UR6 ;  /* 0x00005006083f75b2 */ /* 0x0000a20008000100 */
[----:B------:R0:W3:Y:S01]  /*0360*/  SYNCS.EXCH.64 URZ, [UR8+0x8], UR4 ;  /* 0x00000804083f75b2 */ /* 0x0000e20008000100 */
[----:B------:R0:W4:Y:S01]  /*0370*/  SYNCS.EXCH.64 URZ, [UR8+0x58], UR6 ;  /* 0x00005806083f75b2 */ /* 0x0001220008000100 */
[----:B------:R0:W0:Y:S01]  /*0380*/  SYNCS.EXCH.64 URZ, [UR8+0x10], UR4 ;  /* 0x00001004083f75b2 */ /* 0x0000220008000100 */
        /* <DEDUP_REMOVED lines=15> */
[----:B------:R-:W-:Y:S01]  /*0480*/  NOP ;  /* 0x0000000000007918 */ /* 0x000fe20000000000 */
.L_x_3:
[----:B0-----:R-:W-:Y:S05]  /*0490*/  BSYNC B0 ;  /* 0x0000000000007941 */ /* 0x001fea0003800000 */
.L_x_2:
[----:B------:R-:W0:Y:S01]  /*04a0*/  S2UR UR13, SR_CTAID.X ;  /* 0x00000000000d79c3 */ /* 0x000e220000002500 */
[----:B------:R-:W-:Y:S01]  /*04b0*/  SHF.R.S32.HI R3, RZ, 0x1f, R4 ;  /* 0x0000001fff037819 */ /* 0x000fe20000011404 */
[----:B------:R5:W1:Y:S01]  /*04c0*/  SHFL.IDX PT, R6, R0, RZ, 0x1f ;  /* 0x00001fff00067589 */ /* 0x000a6200000e0000 */
[----:B------:R-:W-:Y:S01]  /*04d0*/  ULDC UR4, c[0x0][0x150] ;  /* 0x0000540000047ab9 */ /* 0x000fe20000000800 */
[----:B------:R-:W-:Y:S02]  /*04e0*/  ELECT P0, URZ, PT ;  /* 0x00000000003f782f */ /* 0x000fe40003800000 */
[----:B------:R-:W-:Y:S01]  /*04f0*/  LEA.HI R3, R3, R4, RZ, 0x7 ;  /* 0x0000000403037211 */ /* 0x000fe200078f38ff */
[----:B------:R-:W-:Y:S01]  /*0500*/  ULDC UR5, c[0x0][0x154] ;  /* 0x0000550000057ab9 */ /* 0x000fe20000000800 */
[----:B------:R-:W-:Y:S01]  /*0510*/  SHF.R.S32.HI R7, RZ, 0x1f, R2 ;  /* 0x0000001fff077819 */ /* 0x000fe20000011402 */
[----:B------:R-:W2:Y:S01]  /*0520*/  S2UR UR10, SR_CTAID.Y ;  /* 0x00000000000a79c3 */ /* 0x000ea20000002600 */
[----:B------:R-:W-:Y:S01]  /*0530*/  LOP3.LUT R3, R3, 0xffffff80, RZ, 0xc0, !PT ;  /* 0xffffff8003037812 */ /* 0x000fe200078ec0ff */
[----:B------:R-:W-:Y:S01]  /*0540*/  ULDC UR8, c[0x0][0x144] ;  /* 0x0000510000087ab9 */ /* 0x000fe20000000800 */
[----:B------:R-:W-:Y:S01]  /*0550*/  LEA.HI R7, R7, R2, RZ, 0x2 ;  /* 0x0000000207077211 */ /* 0x000fe200078f10ff */
[----:B------:R-:W-:Y:S01]  /*0560*/  NOP ;  /* 0x0000000000007918 */ /* 0x000fe20000000000 */
[----:B------:R-:W-:Y:S01]  /*0570*/  NOP ;  /* 0x0000000000007918 */ /* 0x000fe20000000000 */
[----:B------:R-:W-:Y:S01]  /*0580*/  IMAD.IADD R3, R4, 0x1, -R3 ;  /* 0x0000000104037824 */ /* 0x000fe200078e0a03 */
[----:B------:R-:W-:Y:S01]  /*0590*/  LOP3.LUT R7, R7, 0x3ffffffc, RZ, 0xc0, !PT ;  /* 0x3ffffffc07077812 */ /* 0x000fe200078ec0ff */
[----:B------:R-:W-:Y:S01]  /*05a0*/  ULDC UR11, c[0x0][0x148] ;  /* 0x00005200000b7ab9 */ /* 0x000fe20000000800 */
[----:B------:R-:W-:-:S02]  /*05b0*/  IMAD.MOV.U32 R17, RZ, RZ, 0x1 ;  /* 0x00000001ff117424 */ /* 0x000fc400078e00ff */
[----:B------:R-:W-:Y:S01]  /*05c0*/  SHF.R.S32.HI R4, RZ, 0x1f, R3 ;  /* 0x0000001fff047819 */ /* 0x000fe20000011403 */
[----:B------:R-:W-:-:S03]  /*05d0*/  IMAD.IADD R2, R2, 0x1, -R7 ;  /* 0x0000000102027824 */ /* 0x000fc600078e0a07 */
[----:B------:R-:W-:Y:S02]  /*05e0*/  LEA.HI R4, R4, R3, RZ, 0x3 ;  /* 0x0000000304047211 */ /* 0x000fe400078f18ff */
[----:B0-----:R-:W-:Y:S02]  /*05f0*/  I2FP.F32.U32 R5, UR13 ;  /* 0x0000000d00057c45 */ /* 0x001fe40008201000 */
[--C-:B-----5:R-:W-:Y:S02]  /*0600*/  SHF.R.S32.HI R0, RZ, 0x3, R4.reuse ;  /* 0x00000003ff007819 */ /* 0x120fe40000011404 */
[----:B-1----:R-:W-:Y:S01]  /*0610*/  ISETP.NE.OR P0, PT, R6, RZ, !P0 ;  /* 0x000000ff0600720c */ /* 0x002fe20004705670 */
[----:B------:R-:W-:Y:S01]  /*0620*/  FMUL R8, R5, UR4 ;  /* 0x0000000405087c20 */ /* 0x000fe20008400000 */
[----:B------:R-:W-:-:S04]  /*0630*/  SHF.R.S32.HI R5, RZ, 0x1f, R4 ;  /* 0x0000001fff057819 */ /* 0x000fc80000011404 */
[----:B------:R-:W-:Y:S01]  /*0640*/  LEA.HI R5, R5, R0, RZ, 0x2 ;  /* 0x0000000005057211 */ /* 0x000fe200078f10ff */
[----:B------:R-:W0:Y:S03]  /*0650*/  F2I.U32.TRUNC.NTZ R8, R8 ;  /* 0x0000000800087305 */ /* 0x000e26000020f000 */
[----:B------:R-:W-:-:S03]  /*0660*/  LOP3.LUT R5, R5, 0xfffffffc, RZ, 0xc0, !PT ;  /* 0xfffffffc05057812 */ /* 0x000fc600078ec0ff */
[----:B------:R-:W-:Y:S01]  /*0670*/  VOTEU.ALL UP0, P0 ;  /* 0x00000000003f7886 */ /* 0x000fe20000000000 */
[----:B------:R-:W-:Y:S01]  /*0680*/  VOTEU.ALL UP1, P0 ;  /* 0x00000000003f7886 */ /* 0x000fe20000020000 */
[----:B------:R-:W-:Y:S01]  /*0690*/  IMAD.IADD R5, R0, 0x1, -R5 ;  /* 0x0000000100057824 */ /* 0x000fe200078e0a05 */
[----:B--2---:R-:W-:Y:S02]  /*06a0*/  I2FP.F32.U32 R0, UR10 ;  /* 0x0000000a00007c45 */ /* 0x004fe40008201000 */
[----:B------:R-:W1:Y:S01]  /*06b0*/  @!UP0 S2UR UR7, SR_CgaCtaId ;  /* 0x00000000000789c3 */ /* 0x000e620000008800 */
[----:B------:R-:W-:Y:S01]  /*06c0*/  IMAD R2, R2, 0x4, R5 ;  /* 0x0000000402027824 */ /* 0x000fe200078e0205 */
[----:B------:R-:W-:Y:S01]  /*06d0*/  @!UP0 UMOV UR6, 0x400 ;  /* 0x0000040000068882 */ /* 0x000fe20000000000 */
[----:B------:R-:W-:Y:S01]  /*06e0*/  FMUL R4, R0, UR5 ;  /* 0x0000000500047c20 */ /* 0x000fe20008400000 */
[----:B0-----:R-:W-:Y:S02]  /*06f0*/  R2UR UR4, R8 ;  /* 0x00000000080472ca */ /* 0x001fe400000e0000 */
[----:B------:R-:W-:-:S03]  /*0700*/  LEA.HI R0, R2, R2, RZ, 0x1 ;  /* 0x0000000202007211 */ /* 0x000fc600078f08ff */
[----:B------:R-:W0:Y:S01]  /*0710*/  F2I.U32.TRUNC.NTZ R4, R4 ;  /* 0x0000000400047305 */ /* 0x000e22000020f000 */
[----:B------:R-:W-:-:S05]  /*0720*/  LOP3.LUT R5, R0, 0xfffffffe, RZ, 0xc0, !PT ;  /* 0xfffffffe00057812 */ /* 0x000fca00078ec0ff */
[----:B------:R-:W-:Y:S02]  /*0730*/  IMAD.IADD R5, R2, 0x1, -R5 ;  /* 0x0000000102057824 */ /* 0x000fe400078e0a05 */
[----:B------:R-:W-:-:S04]  /*0740*/  UIADD3 UR4, -UR4, URZ, URZ ;  /* 0x0000003f04047290 */ /* 0x000fc8000fffe13f */
[----:B------:R-:W-:Y:S01]  /*0750*/  UIMAD UR8, UR8, UR4, UR13 ;  /* 0x00000004080872a4 */ /* 0x000fe2000f8e020d */
[----:B0-----:R-:W-:Y:S02]  /*0760*/  R2UR UR12, R4 ;  /* 0x00000000040c72ca */ /* 0x001fe400000e0000 */
[----:B------:R-:W-:Y:S01]  /*0770*/  UMOV UR4, 0x20 ;  /* 0x0000002000047882 */ /* 0x000fe20000000000 */
[----:B------:R-:W0:Y:S02]  /*0780*/  LDC R4, c[0x0][0x140] ;  /* 0x00005000ff047b82 */ /* 0x000e240000000800 */
[----:B------:R-:W-:Y:S01]  /*0790*/  ISETP.NE.AND P3, PT, R5, UR8, PT ;  /* 0x0000000805007c0c */ /* 0x000fe2000bf65270 */
[----:B------:R-:W-:Y:S01]  /*07a0*/  IMAD.SHL.U32 R5, R2, 0x4, RZ ;  /* 0x0000000402057824 */ /* 0x000fe200078e00ff */
[----:B------:R-:W-:-:S04]  /*07b0*/  @!UP0 UIADD3 UR4, -UR4, 0x100000, URZ ;  /* 0x0010000004048890 */ /* 0x000fc8000fffe13f */
[----:B------:R-:W-:Y:S02]  /*07c0*/  @!UP0 USHF.L.U32 UR5, UR4, 0xb, URZ ;  /* 0x0000000b04058899 */ /* 0x000fe4000800063f */
[----:B------:R-:W-:Y:S02]  /*07d0*/  @!UP0 USHF.L.U32 UR4, UR4, 0x1, URZ ;  /* 0x0000000104048899 */ /* 0x000fe4000800063f */
[----:B-1----:R-:W-:Y:S01]  /*07e0*/  @!UP0 ULEA UR6, UR7, UR6, 0x18 ;  /* 0x0000000607068291 */ /* 0x002fe2000f8ec03f */
[----:B------:R-:W-:Y:S01]  /*07f0*/  LOP3.LUT R9, R2, 0xc, R5, 0x78, !PT ;  /* 0x0000000c02097812 */ /* 0x000fe200078e7805 */
[----:B------:R-:W-:Y:S01]  /*0800*/  VOTEU.ALL UP0, P0 ;  /* 0x00000000003f7886 */ /* 0x000fe20000000000 */
[----:B------:R-:W-:Y:S01]  /*0810*/  LOP3.LUT P0, RZ, R3, 0x7, RZ, 0xc0, !PT ;  /* 0x0000000703ff7812 */ /* 0x000fe2000780c0ff */
[----:B------:R-:W-:Y:S02]  /*0820*/  UIADD3 UR12, -UR12, URZ, URZ ;  /* 0x0000003f0c0c7290 */ /* 0x000fe4000fffe13f */
[----:B------:R1:W-:Y:S01]  /*0830*/  STL [R1+0x300], R9 ;  /* 0x0003000901007387 */ /* 0x0003e20000100800 */
[----:B------:R-:W-:-:S02]  /*0840*/  ISETP.LT.U32.AND P0, PT, R9, 0x2, !P0 ;  /* 0x000000020900780c */ /* 0x000fc40004701070 */
[----:B------:R-:W-:Y:S01]  /*0850*/  @P3 LEA.HI R0, R9, R9, RZ, 0x1 ;  /* 0x0000000909003211 */ /* 0x000fe200078f08ff */
[----:B------:R-:W2:Y:S02]  /*0860*/  FENCE.VIEW.ASYNC.S ;  /* 0x00000000000073c6 */ /* 0x000ea40000000000 */
[----:B--2---:R-:W2:Y:S01]  /*0870*/  @!UP0 SYNCS.EXCH.64 URZ, [UR6+0xb0], UR4 ;  /* 0x0000b004063f85b2 */ /* 0x004ea20008000100 */
[----:B------:R-:W-:Y:S02]  /*0880*/  @P3 SHF.R.S32.HI R0, RZ, 0x1, R0 ;  /* 0x00000001ff003819 */ /* 0x000fe40000011400 */
[----:B0-----:R-:W-:Y:S01]  /*0890*/  ISETP.EQ.U32.AND P2, PT, R4, 0x1, PT ;  /* 0x000000010400780c */ /* 0x001fe20003f42070 */
[----:B------:R0:W1:Y:S01]  /*08a0*/  @!UP1 SYNCS.EXCH.64 URZ, [UR6+0xb8], UR4 ;  /* 0x0000b804063f95b2 */ /* 0x0000620008000100 */
[----:B------:R-:W-:Y:S01]  /*08b0*/  NOP ;  /* 0x0000000000007918 */ /* 0x000fe20000000000 */
[----:B0-----:R-:W-:-:S06]  /*08c0*/  UIMAD UR4, UR11, UR12, UR10 ;  /* 0x0000000c0b0472a4 */ /* 0x001fcc000f8e020a */
[----:B------:R-:W-:Y:S02]  /*08d0*/  @P3 ISETP.NE.AND P4, PT, R0, UR4, PT ;  /* 0x0000000400003c0c */ /* 0x000fe4000bf85270 */
[----:B------:R-:W-:Y:S02]  /*08e0*/  SEL R0, RZ, 0x1, !P0 ;  /* 0x00000001ff007807 */ /* 0x000fe40004000000 */
[----:B------:R-:W-:-:S04]  /*08f0*/  @P3 SEL R17, RZ, 0x1, P4 ;  /* 0x00000001ff113807 */ /* 0x000fc80002000000 */
[----:B------:R-:W-:Y:S01]  /*0900*/  LOP3.LUT R17, R17, R0, RZ, 0xc0, !PT ;  /* 0x0000000011117212 */ /* 0x000fe200078ec0ff */
[----:B--2---:R-:W-:Y:S06]  /*0910*/  @!P2 BRA `(.L_x_4) ;  /* 0x000000000008a947 */ /* 0x004fec0003800000 */
[----:B-1-34-:R-:W-:Y:S01]  /*0920*/  UCGABAR_ARV ;  /* 0x00000000000079c7 */ /* 0x01afe20008000000 */
[----:B------:R-:W-:Y:S05]  /*0930*/  BRA `(.L_x_5) ;  /* 0x0000000000047947 */ /* 0x000fea0003800000 */
.L_x_4:
[----:B-1-34-:R-:W-:Y:S01]  /*0940*/  NOP ;  /* 0x0000000000007918 */ /* 0x01afe20000000000 */
.L_x_5:
[----:B------:R-:W-:Y:S01]  /*0950*/  ULDC UR4, c[0x0][0x65c] ;  /* 0x0001970000047ab9 */ /* 0x000fe20000000800 */
[----:B------:R-:W-:Y:S01]  /*0960*/  UMOV UR5, URZ ;  /* 0x0000003f00057c82 */ /* 0x000fe20008000000 */
[----:B------:R-:W-:-:S03]  /*0970*/  UISETP.NE.AND UP0, UPT, UR4, 0x1, UPT ;  /* 0x000000010400788c */ /* 0x000fc6000bf05270 */
[----:B------:R-:W-:Y:S01]  /*0980*/  UMOV UR4, UR13 ;  /* 0x0000000d00047c82 */ /* 0x000fe20008000000 */
[----:B------:R-:W-:Y:S02]  /*0990*/  UP2UR UR46, UPR, URZ, 0x1 ;  /* 0x000000013f2e7883 */ /* 0x000fe40008000000 */
[----:B------:R-:W-:Y:S02]  /*09a0*/  PLOP3.LUT P0, PT, PT, PT, UP0, 0x80, 0x0 ;  /* 0x000000000000781c */ /* 0x000fe40003f0f008 */
[----:B------:R-:W-:Y:S02]  /*09b0*/  PLOP3.LUT P3, PT, PT, PT, UP0, 0x80, 0x0 ;  /* 0x000000000000781c */ /* 0x000fe40003f6f008 */
[----:B------:R-:W-:Y:S01]  /*09c0*/  PLOP3.LUT P5, PT, PT, PT, UP0, 0x80, 0x0 ;  /* 0x000000000000781c */ /* 0x000fe20003faf008 */
[----:B------:R-:W-:Y:S01]  /*09d0*/  @UP0 ULDC UR14, c[0x0][0x10] ;  /* 0x00000400000e0ab9 */ /* 0x000fe20000000800 */
[----:B------:R-:W-:Y:S01]  /*09e0*/  @UP0 UMOV UR6, UR10 ;  /* 0x0000000a00060c82 */ /* 0x000fe20008000000 */
[----:B------:R-:W-:Y:S01]  /*09f0*/  @UP0 UMOV UR7, URZ ;  /* 0x0000003f00070c82 */ /* 0x000fe20008000000 */
[----:B------:R-:W-:Y:S01]  /*0a00*/  PLOP3.LUT P4, PT, PT, PT, UP0, 0x80, 0x0 ;  /* 0x000000000000781c */ /* 0x000fe20003f8f008 */
[----:B------:R-:W-:-:S03]  /*0a10*/  @UP0 UIMAD.WIDE.U32 UR14, UR13, UR14, UR6 ;  /* 0x0000000e0d0e02a5 */ /* 0x000fc6000f8e0006 */
[----:B------:R-:W-:Y:S01]  /*0a20*/  @!UP0 ULDC UR7, c[0x0][0xc] ;  /* 0x0000030000078ab9 */ /* 0x000fe20000000800 */
[----:B------:R-:W-:Y:S01]  /*0a30*/  @UP0 UMOV UR6, URZ ;  /* 0x0000003f00060c82 */ /* 0x000fe20008000000 */
[----:B------:R-:W-:Y:S01]  /*0a40*/  @!UP0 UIMAD.WIDE.U32 UR4, UR10, UR7, UR4 ;  /* 0x000000070a0482a5 */ /* 0x000fe2000f8e0004 */
[----:B------:R-:W-:Y:S01]  /*0a50*/  IMAD.U32 R2, RZ, RZ, UR14 ;  /* 0x0000000eff027e24 */ /* 0x000fe2000f8e00ff */
[----:B------:R-:W-:Y:S02]  /*0a60*/  @UP0 UIADD3 UR6, UR15, UR6, URZ ;  /* 0x000000060f060290 */ /* 0x000fe4000fffe03f */
[----:B------:R-:W-:Y:S02]  /*0a70*/  IMAD.U32 R3, RZ, RZ, UR15 ;  /* 0x0000000fff037e24 */ /* 0x000fe4000f8e00ff */
[----:B------:R-:W-:Y:S02]  /*0a80*/  @P0 IMAD.MOV.U32 R7, RZ, RZ, R2 ;  /* 0x000000ffff070224 */ /* 0x000fe400078e0002 */
[----:B------:R-:W-:-:S02]  /*0a90*/  IMAD.U32 R5, RZ, RZ, UR5 ;  /* 0x00000005ff057e24 */ /* 0x000fc4000f8e00ff */
[----:B------:R-:W-:Y:S02]  /*0aa0*/  IMAD.U32 R2, RZ, RZ, UR4 ;  /* 0x00000004ff027e24 */ /* 0x000fe4000f8e00ff */
[----:B------:R-:W-:Y:S02]  /*0ab0*/  @P3 IMAD.U32 R6, RZ, RZ, UR6 ;  /* 0x00000006ff063e24 */ /* 0x000fe4000f8e00ff */
[----:B------:R-:W-:Y:S02]  /*0ac0*/  @!P5 IMAD.MOV.U32 R6, RZ, RZ, R5 ;  /* 0x000000ffff06d224 */ /* 0x000fe400078e0005 */
[----:B------:R-:W-:Y:S02]  /*0ad0*/  @!P4 IMAD.MOV.U32 R7, RZ, RZ, R2 ;  /* 0x000000ffff07c224 */ /* 0x000fe400078e0002 */
[----:B------:R-:W-:Y:S01]  /*0ae0*/  IMAD.U32 R3, RZ, RZ, UR5 ;  /* 0x00000005ff037e24 */ /* 0x000fe2000f8e00ff */
[----:B------:R0:W-:Y:S01]  /*0af0*/  STL [R1+0x304], R6 ;  /* 0x0003040601007387 */ /* 0x0001e20000100800 */
[----:B------:R-:W-:-:S03]  /*0b00*/  IMAD.U32 R4, RZ, RZ, UR4 ;  /* 0x00000004ff047e24 */ /* 0x000fc6000f8e00ff */
[----:B------:R0:W-:Y:S01]  /*0b10*/  STL [R1+0x308], R7 ;  /* 0x0003080701007387 */ /* 0x0001e20000100800 */
[----:B------:R-:W-:Y:S05]  /*0b20*/  @!P2 BRA `(.L_x_6) ;  /* 0x00000000000ca947 */ /* 0x000fea0003800000 */
[----:B------:R-:W-:Y:S01]  /*0b30*/  UCGABAR_WAIT ;  /* 0x0000000000007dc7 */ /* 0x000fe20008000000 */
[----:B------:R-:W-:Y:S01]  /*0b40*/  CCTL.IVALL ;  /* 0x00000000ff00798f */ /* 0x000fe20002000000 */
[----:B------:R-:W-:Y:S05]  /*0b50*/  BRA `(.L_x_7) ;  /* 0x0000000000047947 */ /* 0x000fea0003800000 */
.L_x_6:
[----:B------:R-:W-:Y:S06]  /*0b60*/  BAR.SYNC.DEFER_BLOCKING 0x0 ;  /* 0x0000000000007b1d */ /* 0x000fec0000010000 */
.L_x_7:
[----:B------:R-:W-:Y:S05]  /*0b70*/  @!P1 BRA `(.L_x_8) ;  /* 0x000001d000689947 */ /* 0x000fea0003800000 */
[----:B------:R-:W-:-:S06]  /*0b80*/  UISETP.GT.U32.AND UP0, UPT, UR16, 0x1, UPT ;  /* 0x000000011000788c */ /* 0x000fcc000bf04070 */
[----:B------:R-:W-:-:S13]  /*0b90*/  PLOP3.LUT P0, PT, PT, PT, UP0, 0x80, 0x0 ;  /* 0x000000000000781c */ /* 0x000fda0003f0f008 */
[----:B------:R-:W-:Y:S05]  /*0ba0*/  @P0 EXIT ;  /* 0x000000000000094d */ /* 0x000fea0003800000 */
[----:B------:R-:W-:Y:S01]  /*0bb0*/  ULDC.64 UR4, c[0x0][0x650] ;  /* 0x0001940000047ab9 */ /* 0x000fe20000000a00 */
[----:B------:R-:W-:Y:S01]  /*0bc0*/  UMOV UR41, 0xffffffff ;  /* 0xffffffff00297882 */ /* 0x000fe20000000000 */
[----:B------:R-:W-:Y:S01]  /*0bd0*/  ISETP.GE.U32.AND P0, PT, R7, UR4, PT ;  /* 0x0000000407007c0c */ /* 0x000fe2000bf06070 */
[----:B------:R-:W-:Y:S01]  /*0be0*/  UMOV UR42, 0xffffffff ;  /* 0xffffffff002a7882 */ /* 0x000fe20000000000 */
[----:B------:R-:W-:Y:S01]  /*0bf0*/  UMOV UR43, 0xffffffff ;  /* 0xffffffff002b7882 */ /* 0x000fe20000000000 */
[----:B------:R-:W-:Y:S02]  /*0c00*/  PRMT R0, RZ, 0x7610, R0 ;  /* 0x00007610ff007816 */ /* 0x000fe40000000000 */
[----:B------:R-:W-:-:S13]  /*0c10*/  ISETP.GE.U32.AND.EX P0, PT, R6, UR5, PT, P0 ;  /* 0x0000000506007c0c */ /* 0x000fda000bf06100 */
[----:B------:R-:W-:Y:S05]  /*0c20*/  @P0 BRA `(.L_x_9) ;  /* 0x0000000400480947 */ /* 0x000fea0003800000 */
[----:B------:R-:W-:Y:S01]  /*0c30*/  ULDC.64 UR16, c[0x0][0x628] ;  /* 0x00018a0000107ab9 */ /* 0x000fe20000000a00 */
[C---:B------:R-:W-:Y:S01]  /*0c40*/  R2UR UR19, R7.reuse ;  /* 0x00000000071372ca */ /* 0x040fe200000e0000 */
[----:B------:R-:W-:Y:S01]  /*0c50*/  ULDC UR18, c[0x0][0x630] ;  /* 0x00018c0000127ab9 */ /* 0x000fe20000000800 */
[----:B------:R-:W-:Y:S02]  /*0c60*/  ISETP.NE.U32.AND P0, PT, RZ, UR16, PT ;  /* 0x00000010ff007c0c */ /* 0x000fe4000bf05070 */
[----:B------:R-:W-:Y:S02]  /*0c70*/  R2UR UR4, R7 ;  /* 0x00000000070472ca */ /* 0x000fe400000e0000 */
[----:B------:R-:W-:Y:S02]  /*0c80*/  ISETP.NE.AND.EX P0, PT, RZ, UR17, PT, P0 ;  /* 0x00000011ff007c0c */ /* 0x000fe4000bf05300 */
[----:B------:R-:W-:-:S11]  /*0c90*/  R2UR UR5, R6 ;  /* 0x00000000060572ca */ /* 0x000fd600000e0000 */
[----:B------:R-:W-:Y:S05]  /*0ca0*/  @!P0 BRA `(.L_x_10) ;  /* 0x0000000000308947 */ /* 0x000fea0003800000 */
[----:B------:R-:W-:Y:S01]  /*0cb0*/  R2UR UR4, R7 ;  /* 0x00000000070472ca */ /* 0x000fe200000e0000 */
[----:B------:R-:W-:Y:S01]  /*0cc0*/  ULDC UR9, c[0x0][0x634] ;  /* 0x00018d0000097ab9 */ /* 0x000fe20000000800 */
[----:B------:R-:W-:-:S11]  /*0cd0*/  R2UR UR13, R6 ;  /* 0x00000000060d72ca */ /* 0x000fd600000e0000 */
[----:B------:R-:W-:-:S04]  /*0ce0*/  UIADD3 UR9, UP0, UR4, UR9, URZ ;  /* 0x0000000904097290 */ /* 0x000fc8000ff1e03f */
[----:B------:R-:W-:-:S04]  /*0cf0*/  UIADD3.X UR13, URZ, UR13, URZ, UP0, !UPT ;  /* 0x0000000d3f0d7290 */ /* 0x000fc800087fe43f */
[----:B------:R-:W-:-:S04]  /*0d00*/  UIMAD.WIDE.U32 UR4, UR13, UR16, URZ ;  /* 0x000000100d0472a5 */ /* 0x000fc8000f8e003f */
[----:B------:R-:W-:Y:S02]  /*0d10*/  UIMAD.WIDE.U32 UR6, UP0, UR9, UR17, UR4 ;  /* 0x00000011090672a5 */ /* 0x000fe4000f800004 */
[----:B------:R-:W-:Y:S02]  /*0d20*/  UIMAD.WIDE.U32 UR4, UR9, UR16, URZ ;  /* 0x00000010090472a5 */ /* 0x000fe4000f8e003f */
[----:B------:R-:W-:Y:S02]  /*0d30*/  UIADD3.X UR15, URZ, URZ, URZ, UP0, !UPT ;  /* 0x0000003f3f0f7290 */ /* 0x000fe400087fe43f */
[----:B------:R-:W-:Y:S01]  /*0d40*/  UIADD3 URZ, UP0, UR5, UR6, URZ ;  /* 0x00000006053f7290 */ /* 0x000fe2000ff1e03f */
[----:B------:R-:W-:-:S03]  /*0d50*/  UMOV UR14, UR7 ;  /* 0x00000007000e7c82 */ /* 0x000fc60008000000 */
[----:B------:R-:W-:-:S12]  /*0d60*/  UIMAD.WIDE.U32.X UR4, UR13, UR17, UR14, UP0 ;  /* 0x000000110d0472a5 */ /* 0x000fd800080e040e */
.L_x_10:
[----:B------:R-:W-:Y:S01]  /*0d70*/  USHF.R.U64 UR43, UR4, UR18, UR5 ;  /* 0x00000012042b7299 */ /* 0x000fe20008001205 */
[----:B------:R-:W-:Y:S01]  /*0d80*/  R2UR UR7, R6 ;  /* 0x00000000060772ca */ /* 0x000fe200000e0000 */
[----:B------:R-:W-:Y:S02]  /*0d90*/  USHF.R.U32.HI UR4, URZ, UR18, UR5 ;  /* 0x000000123f047299 */ /* 0x000fe40008011605 */
[----:B------:R-:W-:Y:S01]  /*0da0*/  UIADD3 UR5, UP0, URZ, -UR43, URZ ;  /* 0x8000002b3f057290 */ /* 0x000fe2000ff1e03f */
[----:B------:R-:W-:Y:S01]  /*0db0*/  ULDC.64 UR14, c[0x0][0x620] ;  /* 0x00018800000e7ab9 */ /* 0x000fe20000000a00 */
[----:B------:R-:W-:Y:S02]  /*0dc0*/  UMOV UR6, UR19 ;  /* 0x0000001300067c82 */ /* 0x000fe40008000000 */
[----:B------:R-:W-:Y:S01]  /*0dd0*/  UIADD3.X UR4, URZ, ~UR4, URZ, UP0, !UPT ;  /* 0x800000043f047290 */ /* 0x000fe200087fe43f */
[----:B------:R-:W-:Y:S01]  /*0de0*/  ULDC UR9, c[0x0][0x618] ;  /* 0x0001860000097ab9 */ /* 0x000fe20000000800 */
[----:B------:R-:W-:-:S02]  /*0df0*/  UIMAD UR12, UR11, UR12, UR10 ;  /* 0x0000000c0b0c72a4 */ /* 0x000fc4000f8e020a */
[----:B------:R-:W-:Y:S02]  /*0e00*/  UIMAD UR4, UR4, UR14, URZ ;  /* 0x0000000e040472a4 */ /* 0x000fe4000f8e023f */
[----:B------:R-:W-:Y:S02]  /*0e10*/  UIMAD.WIDE.U32 UR6, UR5, UR14, UR6 ;  /* 0x0000000e050672a5 */ /* 0x000fe4000f8e0006 */
[----:B------:R-:W-:Y:S01]  /*0e20*/  UIMAD UR4, UR5, UR15, UR4 ;  /* 0x0000000f050472a4 */ /* 0x000fe2000f8e0204 */
[----:B------:R-:W-:Y:S01]  /*0e30*/  ULDC UR10, c[0x0][0x608] ;  /* 0x00018200000a7ab9 */ /* 0x000fe20000000800 */
[----:B------:R-:W-:Y:S02]  /*0e40*/  ULDC UR18, c[0x0][0x658] ;  /* 0x0001960000127ab9 */ /* 0x000fe40000000800 */
[----:B------:R-:W-:Y:S01]  /*0e50*/  UIADD3 UR7, UR7, UR4, URZ ;  /* 0x0000000407077290 */ /* 0x000fe2000fffe03f */
[----:B------:R-:W-:Y:S02]  /*0e60*/  UMOV UR11, 0xffffffff ;  /* 0xffffffff000b7882 */ /* 0x000fe40000000000 */
[----:B------:R-:W-:Y:S01]  /*0e70*/  ULDC.64 UR4, c[0x0][0x640] ;  /* 0x0001900000047ab9 */ /* 0x000fe20000000a00 */
[----:B------:R-:W-:Y:S01]  /*0e80*/  USHF.R.U64 UR16, UR6, UR9, UR7 ;  /* 0x0000000906107299 */ /* 0x000fe20008001207 */
[----:B------:R-:W-:Y:S01]  /*0e90*/  ISETP.NE.U32.AND P0, PT, RZ, UR4, PT ;  /* 0x00000004ff007c0c */ /* 0x000fe2000bf05070 */
[----:B------:R-:W-:-:S02]  /*0ea0*/  USHF.R.U32.HI UR7, URZ, UR9, UR7 ;  /* 0x000000093f077299 */ /* 0x000fc40008011607 */
[----:B------:R-:W-:Y:S01]  /*0eb0*/  USHF.L.U32 UR6, UR11, UR18, URZ ;  /* 0x000000120b067299 */ /* 0x000fe2000800063f */
[----:B------:R-:W-:Y:S01]  /*0ec0*/  ISETP.NE.AND.EX P0, PT, RZ, UR5, PT, P0 ;  /* 0x00000005ff007c0c */ /* 0x000fe2000bf05300 */
[----:B------:R-:W-:Y:S02]  /*0ed0*/  USHF.R.U64 UR22, UR16, UR10, UR7 ;  /* 0x0000000a10167299 */ /* 0x000fe40008001207 */
[----:B------:R-:W-:Y:S02]  /*0ee0*/  USHF.R.U32.HI UR7, URZ, UR10, UR7 ;  /* 0x0000000a3f077299 */ /* 0x000fe40008011607 */
[----:B------:R-:W-:Y:S02]  /*0ef0*/  UISETP.NE.AND UP1, UPT, UR46, URZ, UPT ;  /* 0x0000003f2e00728c */ /* 0x000fe4000bf25270 */
[----:B------:R-:W-:Y:S01]  /*0f00*/  USHF.R.U64 UR23, UR22, UR18, UR7 ;  /* 0x0000001216177299 */ /* 0x000fe20008001207 */
[----:B------:R-:W-:Y:S01]  /*0f10*/  ULDC UR17, c[0x0][0x600] ;  /* 0x0001800000117ab9 */ /* 0x000fe20000000800 */
[----:B------:R-:W-:-:S02]  /*0f20*/  ULOP3.LUT UR13, URZ, UR6, URZ, 0x33, !UPT ;  /* 0x000000063f0d7292 */ /* 0x000fc4000f8e333f */
[----:B------:R-:W-:Y:S02]  /*0f30*/  UIADD3 UR15, UR17, -0x1, URZ ;  /* 0xffffffff110f7890 */ /* 0x000fe4000fffe03f */
[----:B------:R-:W-:Y:S02]  /*0f40*/  USEL UR12, UR8, UR12, !UP1 ;  /* 0x0000000c080c7287 */ /* 0x000fe4000c800000 */
[----:B------:R-:W-:Y:S01]  /*0f50*/  USHF.R.U32.HI UR7, URZ, UR18, UR7 ;  /* 0x000000123f077299 */ /* 0x000fe20008011607 */
[----:B------:R-:W-:Y:S01]  /*0f60*/  ULDC UR19, c[0x0][0x648] ;  /* 0x0001920000137ab9 */ /* 0x000fe20000000800 */
[----:B------:R-:W-:Y:S01]  /*0f70*/  ULDC UR20, c[0x0][0x638] ;  /* 0x00018e0000147ab9 */ /* 0x000fe20000000800 */
[----:B------:R-:W-:Y:S01]  /*0f80*/  UMOV UR21, 0x1 ;  /* 0x0000000100157882 */ /* 0x000fe20000000000 */
[----:B------:R-:W-:Y:S01]  /*0f90*/  UMOV UR6, UR23 ;  /* 0x0000001700067c82 */ /* 0x000fe20008000000 */
[----:B------:R-:W-:Y:S07]  /*0fa0*/  @!P0 BRA `(.L_x_11) ;  /* 0x0000000000308947 */ /* 0x000fee0003800000 */
[----:B------:R-:W-:Y:S02]  /*0fb0*/  ULDC UR10, c[0x0][0x64c] ;  /* 0x00019300000a7ab9 */ /* 0x000fe40000000800 */
        /* <DEDUP_REMOVED lines=8> */
[----:B------:R-:W-:-:S07]  /*1040*/  UIMAD.WIDE.U32.X UR4, UR14, UR5, UR10, UP0 ;  /* 0x000000050e0472a5 */ /* 0x000fce00080e040a */
[----:B------:R-:W-:Y:S01]  /*1050*/  UMOV UR6, UR4 ;  /* 0x0000000400067c82 */ /* 0x000fe20008000000 */
[----:B------:R-:W-:-:S05]  /*1060*/  UMOV UR7, UR5 ;  /* 0x0000000500077c82 */ /* 0x000fca0008000000 */
.L_x_11:
[----:B------:R-:W-:Y:S01]  /*1070*/  USHF.R.U64 UR5, UR6, UR19, UR7 ;  /* 0x0000001306057299 */ /* 0x000fe20008001207 */
[----:B------:R-:W-:Y:S01]  /*1080*/  IMAD.MOV.U32 R0, RZ, RZ, 0x1 ;  /* 0x00000001ff007424 */ /* 0x000fe200078e00ff */
[----:B------:R-:W-:Y:S02]  /*1090*/  USHF.L.U32 UR4, UR21, UR18, URZ ;  /* 0x0000001215047299 */ /* 0x000fe4000800063f */
[----:B------:R-:W-:Y:S02]  /*10a0*/  ULOP3.LUT UR13, UR22, UR13, URZ, 0xc0, !UPT ;  /* 0x0000000d160d7292 */ /* 0x000fe4000f8ec03f */
[----:B------:R-:W-:Y:S02]  /*10b0*/  UIADD3 UR6, -UR5, URZ, URZ ;  /* 0x0000003f05067290 */ /* 0x000fe4000fffe13f */
[----:B------:R-:W-:Y:S02]  /*10c0*/  UIMAD UR13, UR4, UR5, UR13 ;  /* 0x00000005040d72a4 */ /* 0x000fe4000f8e020d */
[----:B------:R-:W-:-:S02]  /*10d0*/  ULOP3.LUT UR15, UR16, UR15, URZ, 0xc0, !UPT ;  /* 0x0000000f100f7292 */ /* 0x000fc4000f8ec03f */
[----:B------:R-:W-:Y:S01]  /*10e0*/  UIMAD UR4, UR6, UR20, UR23 ;  /* 0x00000014060472a4 */ /* 0x000fe2000f8e0217 */
[----:B------:R-:W-:Y:S01]  /*10f0*/  ULDC UR5, c[0x0][0x610] ;  /* 0x0001840000057ab9 */ /* 0x000fe20000000800 */
[----:B------:R-:W-:Y:S02]  /*1100*/  UISETP.NE.AND UP0, UPT, UR46, URZ, UPT ;  /* 0x0000003f2e00728c */ /* 0x000fe4000bf05270 */
[----:B------:R-:W-:Y:S02]  /*1110*/  UIMAD UR12, UR13, UR5, UR12 ;  /* 0x000000050d0c72a4 */ /* 0x000fe4000f8e020c */
[----:B------:R-:W-:-:S04]  /*1120*/  UIMAD UR4, UR4, UR17, UR15 ;  /* 0x00000011040472a4 */ /* 0x000fc8000f8e020f */
[----:B------:R-:W-:Y:S02]  /*1130*/  USEL UR42, UR4, UR12, !UP0 ;  /* 0x0000000c042a7287 */ /* 0x000fe4000c000000 */
[----:B------:R-:W-:-:S12]  /*1140*/  USEL UR41, UR12, UR4, !UP0 ;  /* 0x000000040c297287 */ /* 0x000fd8000c000000 */
.L_x_9:
[----:B------:R-:W-:-:S08]  /*1150*/  NOP ;  /* 0x0000000000007918 */ /* 0x000fd00000000000 */
[----:B------:R-:W1:Y:S02]  /*1160*/  USETMAXREG.TRY_ALLOC.CTAPOOL UP0, 0xf0 ;  /* 0x000000f0000079c8 */ /* 0x000e640008000600 */
[----:B-1----:R-:W-:-:S13]  /*1170*/  PLOP3.LUT P0, PT, PT, PT, UP0, 0x80, 0x0 ;  /* 0x000000000000781c */ /* 0x002fda0003f0f008 */
[----:B------:R-:W-:Y:S05]  /*1180*/  @!P0 BRA `(.L_x_9) ;  /* 0xfffffffc00f08947 */ /* 0x000fea000383ffff */
[----:B------:R-:W-:Y:S01]  /*1190*/  ULDC.64 UR4, c[0x0][0x598] ;  /* 0x0001660000047ab9 */ /* 0x000fe20000000a00 */
[----:B------:R-:W-:Y:S01]  /*11a0*/  ULDC.64 UR36, c[0x0][0x208] ;  /* 0x0000820000247ab9 */ /* 0x000fe20000000a00 */
[----:B------:R-:W-:-:S04]  /*11b0*/  ISETP.NE.U32.AND P0, PT, RZ, UR4, PT ;  /* 0x00000004ff007c0c */ /* 0x000fc8000bf05070 */
[----:B------:R-:W-:-:S13]  /*11c0*/  ISETP.NE.AND.EX P0, PT, RZ, UR5, PT, P0 ;  /* 0x00000005ff007c0c */ /* 0x000fda000bf05300 */
[----:B------:R-:W-:Y:S05]  /*11d0*/  @!P0 BRA `(.L_x_12) ;  /* 0x00000000001c8947 */ /* 0x000fea0003800000 */
[----:B------:R-:W1:Y:S02]  /*11e0*/  LDC.64 R2, c[0x0][0x598] ;  /* 0x00016600ff027b82 */ /* 0x000e640000000a00 */
[----:B-1----:R-:W2:Y:S02]  /*11f0*/  LDG.E.64 R2, desc[UR36][R2.64] ;  /* 0x0000002402027981 */ /* 0x002ea4000c1e1b00 */
[----:B--2---:R-:W-:-:S04]  /*1200*/  ISETP.NE.U32.AND P0, PT, R2, RZ, PT ;  /* 0x000000ff0200720c */ /* 0x004fc80003f05070 */
[----:B------:R-:W-:-:S13]  /*1210*/  ISETP.NE.AND.EX P0, PT, R3, RZ, PT, P0 ;  /* 0x000000ff0300720c */ /* 0x000fda0003f05300 */
[----:B------:R-:W-:Y:S05]  /*1220*/  @!P0 BRA `(.L_x_12) ;  /* 0x0000000000088947 */ /* 0x000fea0003800000 */
[----:B------:R1:W5:Y:S01]  /*1230*/  LD.E R2, desc[UR36][R2.64] ;  /* 0x0000002402027980 */ /* 0x000362000c101900 */
[----:B------:R-:W-:Y:S05]  /*1240*/  BRA `(.L_x_13) ;  /* 0x0000000000247947 */ /* 0x000fea0003800000 */
.L_x_12:
[----:B------:R-:W-:Y:S02]  /*1250*/  ULDC.64 UR4, c[0x0][0x588] ;  /* 0x0001620000047ab9 */ /* 0x000fe40000000a00 */
[----:B------:R-:W-:-:S04]  /*1260*/  ISETP.NE.U32.AND P0, PT, RZ, UR4, PT ;  /* 0x00000004ff007c0c */ /* 0x000fc8000bf05070 */
[----:B------:R-:W-:-:S13]  /*1270*/  ISETP.NE.AND.EX P0, PT, RZ, UR5, PT, P0 ;  /* 0x00000005ff007c0c */ /* 0x000fda000bf05300 */
[----:B------:R-:W-:Y:S05]  /*1280*/  @!P0 BRA `(.L_x_14) ;  /* 0x00000000000c8947 */ /* 0x000fea0003800000 */
[----:B------:R-:W1:Y:S02]  /*1290*/  LDC.64 R2, c[0x0][0x588] ;  /* 0x00016200ff027b82 */ /* 0x000e640000000a00 */
[----:B-1----:R2:W5:Y:S01]  /*12a0*/  LDG.E R2, desc[UR36][R2.64] ;  /* 0x0000002402027981 */ /* 0x002562000c1e1900 */
[----:B------:R-:W-:Y:S05]  /*12b0*/  BRA `(.L_x_13) ;  /* 0x0000000000087947 */ /* 0x000fea0003800000 */
.L_x_14:
[----:B------:R-:W-:Y:S02]  /*12c0*/  ULDC UR4, c[0x0][0x580] ;  /* 0x0001600000047ab9 */ /* 0x000fe40000000800 */
[----:B------:R-:W-:-:S07]  /*12d0*/  IMAD.U32 R2, RZ, RZ, UR4 ;  /* 0x00000004ff027e24 */ /* 0x000fce000f8e00ff */
.L_x_13:
[----:B------:R-:W-:Y:S02]  /*12e0*/  ULDC.64 UR4, c[0x0][0x5a0] ;  /* 0x0001680000047ab9 */ /* 0x000fe40000000a00 */
[----:B------:R-:W-:-:S04]  /*12f0*/  ISETP.NE.U32.AND P0, PT, RZ, UR4, PT ;  /* 0x00000004ff007c0c */ /* 0x000fc8000bf05070 */
[----:B------:R-:W-:-:S13]  /*1300*/  ISETP.NE.AND.EX P0, PT, RZ, UR5, PT, P0 ;  /* 0x00000005ff007c0c */ /* 0x000fda000bf05300 */
[----:B------:R-:W-:Y:S05]  /*1310*/  @!P0 BRA `(.L_x_15) ;  /* 0x00000000001c8947 */ /* 0x000fea0003800000 */
[----:B------:R-:W3:Y:S02]  /*1320*/  LDC.64 R4, c[0x0][0x5a0] ;  /* 0x00016800ff047b82 */ /* 0x000ee40000000a00 */
[----:B---3--:R-:W3:Y:S02]  /*1330*/  LDG.E.64 R4, desc[UR36][R4.64] ;  /* 0x0000002404047981 */ /* 0x008ee4000c1e1b00 */
[----:B---3--:R-:W-:-:S04]  /*1340*/  ISETP.NE.U32.AND P0, PT, R4, RZ, PT ;  /* 0x000000ff0400720c */ /* 0x008fc80003f05070 */
[----:B------:R-:W-:-:S13]  /*1350*/  ISETP.NE.AND.EX P0, PT, R5, RZ, PT, P0 ;  /* 0x000000ff0500720c */ /* 0x000fda0003f05300 */
[----:B------:R-:W-:Y:S05]  /*1360*/  @!P0 BRA `(.L_x_15) ;  /* 0x0000000000088947 */ /* 0x000fea0003800000 */
[----:B------:R3:W5:Y:S01]  /*1370*/  LD.E R16, desc[UR36][R4.64] ;  /* 0x0000002404107980 */ /* 0x000762000c101900 */
[----:B------:R-:W-:Y:S05]  /*1380*/  BRA `(.L_x_16) ;  /* 0x0000000000247947 */ /* 0x000fea0003800000 */
.L_x_15:
[----:B------:R-:W-:Y:S02]  /*1390*/  ULDC.64 UR4, c[0x0][0x590] ;  /* 0x0001640000047ab9 */ /* 0x000fe40000000a00 */
[----:B------:R-:W-:-:S04]  /*13a0*/  ISETP.NE.U32.AND P0, PT, RZ, UR4, PT ;  /* 0x00000004ff007c0c */ /* 0x000fc8000bf05070 */
[----:B------:R-:W-:-:S13]  /*13b0*/  ISETP.NE.AND.EX P0, PT, RZ, UR5, PT, P0 ;  /* 0x00000005ff007c0c */ /* 0x000fda000bf05300 */
[----:B------:R-:W-:Y:S05]  /*13c0*/  @!P0 BRA `(.L_x_17) ;  /* 0x00000000000c8947 */ /* 0x000fea0003800000 */
[----:B------:R-:W3:Y:S02]  /*13d0*/  LDC.64 R4, c[0x0][0x590] ;  /* 0x00016400ff047b82 */ /* 0x000ee40000000a00 */
[----:B---3--:R4:W5:Y:S01]  /*13e0*/  LDG.E R16, desc[UR36][R4.64] ;  /* 0x0000002404107981 */ /* 0x008962000c1e1900 */
[----:B------:R-:W-:Y:S05]  /*13f0*/  BRA `(.L_x_16) ;  /* 0x0000000000087947 */ /* 0x000fea0003800000 */
.L_x_17:
[----:B------:R-:W-:Y:S02]  /*1400*/  ULDC UR4, c[0x0][0x584] ;  /* 0x0001610000047ab9 */ /* 0x000fe40000000800 */
[----:B------:R-:W-:-:S07]  /*1410*/  IMAD.U32 R16, RZ, RZ, UR4 ;  /* 0x00000004ff107e24 */ /* 0x000fce000f8e00ff */
.L_x_16:
[----:B------:R-:W-:-:S13]  /*1420*/  LOP3.LUT P0, RZ, R0, 0xff, RZ, 0xc0, !PT ;  /* 0x000000ff00ff7812 */ /* 0x000fda000780c0ff */
[----:B------:R-:W-:Y:S05]  /*1430*/  @!P0 EXIT ;  /* 0x000000000000894d */ /* 0x000fea0003800000 */
[----:B------:R-:W-:Y:S01]  /*1440*/  ULDC UR4, c[0x0][0x28c] ;  /* 0x0000a30000047ab9 */ /* 0x000fe20000000800 */
[----:B------:R-:W-:Y:S01]  /*1450*/  UMOV UR38, URZ ;  /* 0x0000003f00267c82 */ /* 0x000fe20008000000 */
[----:B------:R-:W-:Y:S01]  /*1460*/  UIADD3 UR4, UR4, 0xf, URZ ;  /* 0x0000000f04047890 */ /* 0x000fe2000fffe03f */
[----:B------:R-:W-:-:S03]  /*1470*/  UMOV UR39, URZ ;  /* 0x0000003f00277c82 */ /* 0x000fc60008000000 */
[----:B------:R-:W-:-:S04]  /*1480*/  USHF.R.S32.HI UR5, URZ, 0x1f, UR4 ;  /* 0x0000001f3f057899 */ /* 0x000fc80008011404 */
[----:B------:R-:W-:-:S04]  /*1490*/  ULEA.HI UR5, UR5, UR4, URZ, 0x4 ;  /* 0x0000000405057291 */ /* 0x000fc8000f8f203f */
[----:B------:R-:W-:-:S12]  /*14a0*/  USHF.R.S32.HI UR44, URZ, 0x4, UR5 ;  /* 0x000000043f2c7899 */ /* 0x000fd80008011405 */
.L_x_797:
[----:B------:R-:W0:Y:S01]  /*14b0*/  S2R R0, SR_TID.X ;  /* 0x0000000000007919 */ /* 0x000e220000002100 */
[----:B------:R-:W1:Y:S01]  /*14c0*/  S2UR UR6, SR_CgaCtaId ;  /* 0x00000000000679c3 */ /* 0x000e620000008800 */
[----:B------:R-:W-:Y:S02]  /*14d0*/  UMOV UR45, 0x400 ;  /* 0x00000400002d7882 */ /* 0x000fe40000000000 */
[----:B-1----:R-:W-:Y:S01]  /*14e0*/  ULEA UR45, UR6, UR45, 0x18 ;  /* 0x0000002d062d7291 */ /* 0x002fe2000f8ec03f */
[----:B0-----:R-:W-:-:S04]  /*14f0*/  LOP3.LUT R0, R0, 0x80, RZ, 0xc0, !PT ;  /* 0x0000008000007812 */ /* 0x001fc800078ec0ff */
[----:B------:R-:W-:-:S06]  /*1500*/  SHF.R.U32.HI R0, RZ, 0x7, R0 ;  /* 0x00000007ff007819 */ /* 0x000fcc0000011600 */
[----:B------:R-:W0:Y:S02]  /*1510*/  SHFL.IDX PT, R0, R0, RZ, 0x1f ;  /* 0x00001fff00007589 */ /* 0x000e2400000e0000 */
[----:B0-----:R-:W-:-:S13]  /*1520*/  R2UR UR4, R0 ;  /* 0x00000000000472ca */ /* 0x001fda00000e0000 */
[----:B------:R-:W-:-:S04]  /*1530*/  ULEA.HI UR5, UR4, UR4, URZ, 0x1 ;  /* 0x0000000404057291 */ /* 0x000fc8000f8f083f */
[----:B------:R-:W-:-:S04]  /*1540*/  ULOP3.LUT UR5, UR5, 0x1ffffe, URZ, 0xc0, !UPT ;  /* 0x001ffffe05057892 */ /* 0x000fc8000f8ec03f */
[----:B------:R-:W-:-:S03]  /*1550*/  UIADD3 UR5, UR4, -UR5, URZ ;  /* 0x8000000504057290 */ /* 0x000fc6000fffe03f */
[----:B------:R-:W-:Y:S01]  /*1560*/  ULDC UR4, c[0x0][0x28c] ;  /* 0x0000a30000047ab9 */ /* 0x000fe20000000800 */
[----:B------:R-:W-:Y:S01]  /*1570*/  ULEA UR5, UR5, UR45, 0xb ;  /* 0x0000002d05057291 */ /* 0x000fe2000f8e583f */
[----:B------:R-:W-:-:S03]  /*1580*/  ISETP.LT.AND P0, PT, RZ, UR4, PT ;  /* 0x00000004ff007c0c */ /* 0x000fc6000bf01270 */
[----:B------:R-:W-:-:S04]  /*1590*/  UIADD3 UR5, UR5, 0x180, URZ ;  /* 0x0000018005057890 */ /* 0x000fc8000fffe03f */
[----:B------:R-:W-:-:S04]  /*15a0*/  USHF.R.U32.HI UR5, URZ, 0x4, UR5 ;  /* 0x000000043f057899 */ /* 0x000fc80008011605 */
[----:B------:R-:W-:Y:S02]  /*15b0*/  ULOP3.LUT UR47, UR5, 0x3fff, URZ, 0xc0, !UPT ;  /* 0x00003fff052f7892 */ /* 0x000fe4000f8ec03f */
[----:B---3-5:R-:W-:Y:S10]  /*15c0*/  @P0 BRA `(.L_x_18) ;  /* 0x0000000000400947 */ /* 0x028ff40003800000 */
[----:B------:R-:W-:Y:S01]  /*15d0*/  MOV R0, 0x0 ;  /* 0x0000000000007802 */ /* 0x000fe20000000f00 */
[----:B------:R-:W-:Y:S01]  /*15e0*/  ULDC.64 UR4, c[0x4][0x68] ;  /* 0x01001a0000047ab9 */ /* 0x000fe20000000a00 */
[----:B------:R-:W-:Y:S01]  /*15f0*/  ULDC.64 UR6, c[0x4][0x8] ;  /* 0x0100020000067ab9 */ /* 0x000fe20000000a00 */
[----:B---34-:R-:W-:Y:S01]  /*1600*/  IMAD.U32 R4, RZ, RZ, UR4 ;  /* 0x00000004ff047e24 */ /* 0x018fe2000f8e00ff */
[----:B------:R0:W1:Y:S01]  /*1610*/  LDC.64 R14, c[0x4][R0] ;  /* 0x01000000000e7b82 */ /* 0x0000620000000a00 */
[----:B------:R-:W-:Y:S01]  /*1620*/  IMAD.U32 R5, RZ, RZ, UR5 ;  /* 0x00000005ff057e24 */ /* 0x000fe2000f8e00ff */
[----:B------:R-:W-:Y:S01]  /*1630*/  ULDC.64 UR4, c[0x4][0x70] ;  /* 0x01001c0000047ab9 */ /* 0x000fe20000000a00 */
[----:B------:R-:W-:Y:S02]  /*1640*/  IMAD.U32 R10, RZ, RZ, UR6 ;  /* 0x00000006ff0a7e24 */ /* 0x000fe4000f8e00ff */
[----:B------:R-:W-:Y:S02]  /*1650*/  IMAD.U32 R6, RZ, RZ, UR4 ;  /* 0x00000004ff067e24 */ /* 0x000fe4000f8e00ff */
[----:B------:R-:W-:-:S02]  /*1660*/  IMAD.U32 R7, RZ, RZ, UR5 ;  /* 0x00000005ff077e24 */ /* 0x000fc4000f8e00ff */
[----:B------:R-:W-:Y:S02]  /*1670*/  IMAD.U32 R11, RZ, RZ, UR7 ;  /* 0x00000007ff0b7e24 */ /* 0x000fe4000f8e00ff */
[----:B------:R-:W-:Y:S02]  /*1680*/  IMAD.MOV.U32 R8, RZ, RZ, 0x1e1 ;  /* 0x000001e1ff087424 */ /* 0x000fe400078e00ff */
[----:B------:R-:W-:Y:S02]  /*1690*/  IMAD.MOV.U32 R12, RZ, RZ, 0x1 ;  /* 0x00000001ff0c7424 */ /* 0x000fe400078e00ff */
[----:B0-----:R-:W-:-:S07]  /*16a0*/  IMAD.MOV.U32 R13, RZ, RZ, RZ ;  /* 0x000000ffff0d7224 */ /* 0x001fce00078e00ff */
[----:B------:R-:W-:-:S07]  /*16b0*/  LEPC R20, `(.L_x_18) ;  /* 0x000000001014794e */ /* 0x000fce0000000000 */
[----:B-12--5:R-:W-:Y:S05]  /*16c0*/  CALL.ABS.NOINC R14 ;  /* 0x000000000e007343 */ /* 0x026fea0003c00000 */
.L_x_18:
[----:B------:R-:W-:-:S06]  /*16d0*/  ULOP3.LUT UR4, UR40, 0x1, URZ, 0xfc, !UPT ;  /* 0x0000000128047892 */ /* 0x000fcc000f8efc3f */
[----:B------:R-:W-:-:S05]  /*16e0*/  IMAD.U32 R0, RZ, RZ, UR4 ;  /* 0x00000004ff007e24 */ /* 0x000fca000f8e00ff */
[----:B------:R-:W-:-:S13]  /*16f0*/  ISETP.NE.AND P0, PT, R0, 0x3, PT ;  /* 0x000000030000780c */ /* 0x000fda0003f05270 */
[----:B------:R-:W-:Y:S05]  /*1700*/  @!P0 BRA `(.L_x_19) ;  /* 0x0000000000048947 */ /* 0x000fea0003800000 */
[----:B------:R-:W-:Y:S01]  /*1710*/  BPT.TRAP 0x1 ;  /* 0x000000040000795c */ /* 0x000fe20000300000 */
.L_x_19:
[----:B--2---:R-:W-:Y:S02]  /*1720*/  IMAD.U32 R3, RZ, RZ, UR39 ;  /* 0x00000027ff037e24 */ /* 0x004fe4000f8e00ff */
[----:B------:R-:W-:-:S03]  /*1730*/  IMAD.U32 R0, RZ, RZ, UR38 ;  /* 0x00000026ff007e24 */ /* 0x000fc6000f8e00ff */
[----:B------:R-:W-:Y:S02]  /*1740*/  LEA R3, R3, UR45, 0x3 ;  /* 0x0000002d03037c11 */ /* 0x000fe4000f8e18ff */
[----:B------:R-:W-:-:S04]  /*1750*/  SHF.L.U32 R0, R0, 0x1f, RZ ;  /* 0x0000001f00007819 */ /* 0x000fc800000006ff */
[----:B------:R0:W1:Y:S01]  /*1760*/  SYNCS.PHASECHK.TRANS64.TRYWAIT P1, [R3+URZ], R0 ;  /* 0x00000000030075a7 */ /* 0x000062000802017f */
[----:B------:R-:W-:Y:S05]  /*1770*/  @!P0 BRA `(.L_x_20) ;  /* 0x0000000000048947 */ /* 0x000fea0003800000 */
[----:B------:R-:W-:Y:S01]  /*1780*/  BPT.TRAP 0x1 ;  /* 0x000000040000795c */ /* 0x000fe20000300000 */
.L_x_20:
[----:B-1----:R-:W-:Y:S05]  /*1790*/  @P1 BRA `(.L_x_21) ;  /* 0x0000000000081947 */ /* 0x002fea0003800000 */
[----:B------:R-:W1:Y:S02]  /*17a0*/  SYNCS.PHASECHK.TRANS64.TRYWAIT P1, [R3+URZ], R0 ;  /* 0x00000000030075a7 */ /* 0x000e64000802017f */
[----:B-1----:R-:W-:Y:S05]  /*17b0*/  @!P1 BRA `(.L_x_22) ;  /* 0x000001dc00f89947 */ /* 0x002fea0003800000 */
.L_x_21:
[----:B------:R-:W-:-:S04]  /*17c0*/  UISETP.LT.AND UP0, UPT, UR44, 0x1, UPT ;  /* 0x000000012c00788c */ /* 0x000fc8000bf01270 */
[----:B------:R-:W-:-:S06]  /*17d0*/  USEL UR4, UR44, 0x1, UP0 ;  /* 0x000000012c047887 */ /* 0x000fcc0008000000 */
[----:B------:R-:W-:Y:S01]  /*17e0*/  IMAD.U32 R6, RZ, RZ, UR4 ;  /* 0x00000004ff067e24 */ /* 0x000fe2000f8e00ff */
[----:B------:R-:W-:Y:S05]  /*17f0*/  WARPSYNC.ALL ;  /* 0x0000000000007948 */ /* 0x000fea0003800000 */
[----:B------:R-:W-:-:S04]  /*1800*/  IADD3 R6, -R6, UR44, RZ ;  /* 0x0000002c06067c10 */ /* 0x000fc8000fffe1ff */
[----:B------:R-:W-:Y:S01]  /*1810*/  ISETP.GE.AND P1, PT, R6, 0x1, PT ;  /* 0x000000010600780c */ /* 0x000fe20003f26270 */
[----:B------:R-:W-:Y:S01]  /*1820*/  UIADD3 UR4, UR45, 0x28180, URZ ;  /* 0x000281802d047890 */ /* 0x000fe2000fffe03f */
[----:B------:R-:W-:Y:S01]  /*1830*/  WARPGROUP.ARRIVE ;  /* 0x00000000000079c5 */ /* 0x000fe20000000000 */
[----:B------:R-:W-:Y:S02]  /*1840*/  ULOP3.LUT UR8, UR47, 0x10000, URZ, 0xfc, !UPT ;  /* 0x000100002f087892 */ /* 0x000fe4000f8efc3f */
[----:B------:R-:W-:Y:S02]  /*1850*/  USHF.R.U32.HI UR4, URZ, 0x4, UR4 ;  /* 0x000000043f047899 */ /* 0x000fe40008011604 */
[----:B------:R-:W-:Y:S02]  /*1860*/  ULEA UR10, UR39, UR8, 0xa ;  /* 0x00000008270a7291 */ /* 0x000fe4000f8e503f */
[----:B------:R-:W-:Y:S01]  /*1870*/  ULOP3.LUT UR4, UR4, 0x3fff, URZ, 0xc0, !UPT ;  /* 0x00003fff04047892 */ /* 0x000fe2000f8ec03f */
[----:B------:R-:W-:Y:S01]  /*1880*/  UMOV UR5, 0xc0000010 ;  /* 0xc000001000057882 */ /* 0x000fe20000000000 */
[----:B------:R-:W-:-:S02]  /*1890*/  UMOV UR7, 0xc0000010 ;  /* 0xc000001000077882 */ /* 0x000fc40000000000 */
[----:B------:R-:W-:-:S03]  /*18a0*/  ULOP3.LUT UR9, UR4, 0x10000, URZ, 0xfc, !UPT ;  /* 0x0001000004097892 */ /* 0x000fc6000f8efc3f */
[----:B------:R-:W-:Y:S01]  /*18b0*/  UMOV UR4, UR10 ;  /* 0x0000000a00047c82 */ /* 0x000fe20008000000 */
[----:B------:R-:W-:-:S09]  /*18c0*/  UIMAD UR6, UR39, 0x180, UR9 ;  /* 0x00000180270678a4 */ /* 0x000fd2000f8e0209 */
[----:B------:R-:W-:Y:S01]  /*18d0*/  HGMMA.64x192x16.F32 R24, gdesc[UR4], RZ, !UPT, gsb0 ;  /* 0x02e00000041879f0 */ /* 0x000fe2000c0008ff */
[----:B------:R-:W-:Y:S01]  /*18e0*/  UIADD3 UR4, UR10, 0x100, URZ ;  /* 0x000001000a047890 */ /* 0x000fe2000fffe03f */
[----:B------:R-:W-:Y:S01]  /*18f0*/  UMOV UR5, 0xc0000010 ;  /* 0xc000001000057882 */ /* 0x000fe20000000000 */
[----:B------:R-:W-:Y:S02]  /*1900*/  WARPGROUP.DEPBAR.LE gsb0, 0x0 ;  /* 0x00008000000079c5 */ /* 0x000fe40000010000 */
[----:B------:R-:W-:Y:S04]  /*1910*/  STL.64 [R1+0x180], R24 ;  /* 0x0001801801007387 */ /* 0x000fe80000100a00 */
        /* <DEDUP_REMOVED lines=46> */
[----:B------:R2:W-:Y:S02]  /*1c00*/  STL.64 [R1+0x2f8], R118 ;  /* 0x0002f87601007387 */ /* 0x0005e40000100a00 */
[----:B--2---:R-:W-:-:S06]  /*1c10*/  WARPGROUP.ARRIVE ;  /* 0x00000000000079c5 */ /* 0x004fcc0000000000 */
[----:B------:R-:W-:Y:S01]  /*1c20*/  HGMMA.64x192x16.F32 R24, gdesc[UR4], RZ, !UPT, gsb0 ;  /* 0x02e00000041879f0 */ /* 0x000fe2000c0008ff */
[----:B------:R-:W-:Y:S01]  /*1c30*/  UIADD3 UR4, UR10, 0x200, URZ ;  /* 0x000002000a047890 */ /* 0x000fe2000fffe03f */
[----:B------:R-:W-:Y:S01]  /*1c40*/  UMOV UR5, 0xc0000010 ;  /* 0xc000001000057882 */ /* 0x000fe20000000000 */
[----:B------:R-:W-:Y:S02]  /*1c50*/  WARPGROUP.DEPBAR.LE gsb0, 0x0 ;  /* 0x00008000000079c5 */ /* 0x000fe40000010000 */
[----:B------:R-:W-:Y:S01]  /*1c60*/  WARPGROUP.ARRIVE ;  /* 0x00000000000079c5 */ /* 0x000fe20000000000 */
[----:B------:R-:W-:Y:S04]  /*1c70*/  STL.64 [R1], R24 ;  /* 0x0000001801007387 */ /* 0x000fe80000100a00 */
[----:B------:R-:W-:Y:S10]  /*1c80*/  STL.64 [R1+0x8], R26 ;  /* 0x0000081a01007387 */ /* 0x000ff40000100a00 */
[----:B------:R-:W-:Y:S01]  /*1c90*/  HGMMA.64x192x16.F32 R120, gdesc[UR4], RZ, !UPT, gsb0 ;  /* 0x02e00000047879f0 */ /* 0x000fe2000c0008ff */
[----:B------:R-:W-:Y:S01]  /*1ca0*/  UIADD3 UR4, UR10, 0x300, URZ ;  /* 0x000003000a047890 */ /* 0x000fe2000fffe03f */
[----:B------:R-:W-:Y:S01]  /*1cb0*/  STL.64 [R1+0x10], R28 ;  /* 0x0000101c01007387 */ /* 0x000fe20000100a00 */
[----:B------:R-:W-:-:S03]  /*1cc0*/  UMOV UR5, 0xc0000010 ;  /* 0xc000001000057882 */ /* 0x000fc60000000000 */
        /* <DEDUP_REMOVED lines=44> */
[----:B------:R2:W-:Y:S01]  /*1f90*/  STL.64 [R1+0x178], R118 ;  /* 0x0001787601007387 */ /* 0x0005e20000100a00 */
[----:B------:R-:W-:-:S02]  /*1fa0*/  WARPGROUP.DEPBAR.LE gsb0, 0x0 ;  /* 0x00008000000079c5 */ /* 0x000fc40000010000 */
[----:B--2---:R-:W-:-:S06]  /*1fb0*/  WARPGROUP.ARRIVE ;  /* 0x00000000000079c5 */ /* 0x004fcc0000000000 */
[----:B------:R-:W-:Y:S03]  /*1fc0*/  HGMMA.64x192x16.F32 R24, gdesc[UR4], RZ, !UPT, gsb0 ;  /* 0x02e00000041879f0 */ /* 0x000fe6000c0008ff */
[----:B------:R-:W-:Y:S02]  /*1fd0*/  WARPGROUP.DEPBAR.LE gsb0, 0x0 ;  /* 0x00008000000079c5 */ /* 0x000fe40000010000 */
[----:B------:R-:W-:Y:S05]  /*1fe0*/  @!P1 BRA `(.L_x_23) ;  /* 0x0000001800b09947 */ /* 0x000fea0003800000 */
[----:B------:R-:W-:Y:S01]  /*1ff0*/  UIADD3 UR4, UR39, 0x1, URZ ;  /* 0x0000000127047890 */ /* 0x000fe2000fffe03f */
[----:B01----:R-:W-:Y:S02]  /*2000*/  IMAD.MOV.U32 R3, RZ, RZ, R6 ;  /* 0x000000ffff037224 */ /* 0x003fe400078e0006 */
[----:B------:R-:W-:Y:S01]  /*2010*/  IMAD.U32 R0, RZ, RZ, UR39 ;  /* 0x00000027ff007e24 */ /* 0x000fe2000f8e00ff */
[----:B------:R-:W-:-:S04]  /*2020*/  UISETP.NE.AND UP0, UPT, UR4, 0xa, UPT ;  /* 0x0000000a0400788c */ /* 0x000fc8000bf05270 */
[----:B------:R-:W-:Y:S02]  /*2030*/  USEL UR5, URZ, 0x1, UP0 ;  /* 0x000000013f057887 */ /* 0x000fe40008000000 */
[----:B------:R-:W-:Y:S02]  /*2040*/  USEL UR10, UR4, URZ, UP0 ;  /* 0x0000003f040a7287 */ /* 0x000fe40008000000 */
[----:B------:R-:W-:-:S06]  /*2050*/  ULOP3.LUT UR5, UR38, UR5, URZ, 0x3c, !UPT ;  /* 0x0000000526057292 */ /* 0x000fcc000f8e3c3f */
[----:B---34-:R-:W-:-:S07]  /*2060*/  IMAD.U32 R4, RZ, RZ, UR5 ;  /* 0x00000005ff047e24 */ /* 0x018fce000f8e00ff */
.L_x_30:
[----:B------:R-:W-:Y:S05]  /*2070*/  @!P0 BRA `(.L_x_24) ;  /* 0x0000000000048947 */ /* 0x000fea0003800000 */
[----:B------:R-:W-:Y:S01]  /*2080*/  BPT.TRAP 0x1 ;  /* 0x000000040000795c */ /* 0x000fe20000300000 */
.L_x_24:
[----:B------:R-:W-:Y:S01]  /*2090*/  ULEA UR4, UR10, UR45, 0x3 ;  /* 0x0000002d0a047291 */ /* 0x000fe2000f8e183f */
[----:B------:R-:W-:-:S08]  /*20a0*/  SHF.L.U32 R5, R4, 0x1f, RZ ;  /* 0x0000001f04057819 */ /* 0x000fd000000006ff */
[----:B------:R0:W1:Y:S01]  /*20b0*/  SYNCS.PHASECHK.TRANS64.TRYWAIT P1, [UR4], R5 ;  /* 0x00000005ff0075a7 */ /* 0x0000620008020144 */
[----:B------:R-:W-:Y:S05]  /*20c0*/  @!P0 BRA `(.L_x_25) ;  /* 0x0000000000048947 */ /* 0x000fea0003800000 */
[----:B------:R-:W-:Y:S01]  /*20d0*/  BPT.TRAP 0x1 ;  /* 0x000000040000795c */ /* 0x000fe20000300000 */
.L_x_25:
[----:B-1----:R-:W-:Y:S05]  /*20e0*/  @P1 BRA `(.L_x_26) ;  /* 0x0000000000081947 */ /* 0x002fea0003800000 */
[----:B------:R-:W1:Y:S02]  /*20f0*/  SYNCS.PHASECHK.TRANS64.TRYWAIT P1, [UR4], R5 ;  /* 0x00000005ff0075a7 */ /* 0x000e640008020144 */
[----:B-1----:R-:W-:Y:S05]  /*2100*/  @!P1 BRA `(.L_x_27) ;  /* 0x000001d400b89947 */ /* 0x002fea0003800000 */
.L_x_26:
        /* <DEDUP_REMOVED lines=37> */
[----:B------:R2:W-:Y:S04]  /*2360*/  STL.64 [R1+0x490], R140 ;  /* 0x0004908c01007387 */ /* 0x0005e80000100a00 */
[----:B--2---:R-:W2:Y:S04]  /*2370*/  LDL.LU.64 R140, [R1+0x180] ;  /* 0x00018000018c7983 */ /* 0x004ea80000300a00 */
[----:B------:R-:W2:Y:S04]  /*2380*/  LDL.LU.64 R142, [R1+0x188] ;  /* 0x00018800018e7983 */ /* 0x000ea80000300a00 */
        /* <DEDUP_REMOVED lines=94> */
[----:B---3--:R-:W3:Y:S04]  /*2970*/  LDL.LU.64 R24, [R1] ;  /* 0x0000000001187983 */ /* 0x008ee80000300a00 */
[----:B------:R-:W3:Y:S04]  /*2980*/  LDL.LU.64 R26, [R1+0x8] ;  /* 0x00000800011a7983 */ /* 0x000ee80000300a00 */
        /* <DEDUP_REMOVED lines=45> */
[----:B------:R-:W3:Y:S01]  /*2c60*/  LDL.LU.64 R118, [R1+0x178] ;  /* 0x0001780001767983 */ /* 0x000ee20000300a00 */
[----:B------:R-:W-:Y:S01]  /*2c70*/  ULEA UR11, UR10, UR8, 0xa ;  /* 0x000000080a0b7291 */ /* 0x000fe2000f8e503f */
[----:B--2---:R-:W-:Y:S01]  /*2c80*/  WARPGROUP.ARRIVE ;  /* 0x00000000000079c5 */ /* 0x004fe20000000000 */
[----:B------:R-:W-:Y:S01]  /*2c90*/  UIMAD UR6, UR10, 0x180, UR9 ;  /* 0x000001800a0678a4 */ /* 0x000fe2000f8e0209 */
[----:B------:R-:W-:Y:S01]  /*2ca0*/  UMOV UR5, 0xc0000010 ;  /* 0xc000001000057882 */ /* 0x000fe20000000000 */
[----:B------:R-:W-:-:S03]  /*2cb0*/  UMOV UR7, 0xc0000010 ;  /* 0xc000001000077882 */ /* 0x000fc60000000000 */
[----:B------:R-:W-:-:S04]  /*2cc0*/  UMOV UR4, UR11 ;  /* 0x0000000b00047c82 */ /* 0x000fc80008000000 */
[----:B------:R-:W-:Y:S01]  /*2cd0*/  HGMMA.64x192x16.F32 R140, gdesc[UR4], R140, gsb0 ;  /* 0x02e00000048c79f0 */ /* 0x000fe2000800088c */
        /* <DEDUP_REMOVED lines=24> */
[----:B------:R-:W-:Y:S01]  /*2e60*/  STL.64 [R1+0x228], R182 ;  /* 0x000228b601007387 */ /* 0x000fe20000100a00 */
[----:B---3--:R-:W-:-:S03]  /*2e70*/  WARPGROUP.ARRIVE ;  /* 0x00000000000079c5 */ /* 0x008fc60000000000 */
[----:B------:R-:W-:Y:S04]  /*2e80*/  STL.64 [R1+0x230], R184 ;  /* 0x000230b801007387 */ /* 0x000fe80000100a00 */
[----:B------:R-:W-:Y:S01]  /*2e90*/  STL.64 [R1+0x238], R186 ;  /* 0x000238ba01007387 */ /* 0x000fe20000100a00 */
[----:B------:R-:W-:Y:S03]  /*2ea0*/  HGMMA.64x192x16.F32 R24, gdesc[UR4], R24, gsb0 ;  /* 0x02e00000041879f0 */ /* 0x000fe60008000818 */
        /* <DEDUP_REMOVED lines=61> */
[----:B------:R-:W2:Y:S01]  /*3280*/  LDL.LU.64 R140, [R1+0x490] ;  /* 0x00049000018c7983 */ /* 0x000ea20000300a00 */
[----:B------:R-:W-:-:S03]  /*3290*/  WARPGROUP.DEPBAR.LE gsb0, 0x0 ;  /* 0x00008000000079c5 */ /* 0x000fc60000010000 */
[----:B------:R-:W-:Y:S04]  /*32a0*/  STL.64 [R1], R24 ;  /* 0x0000001801007387 */ /* 0x000fe80000100a00 */
        /* <DEDUP_REMOVED lines=47> */
[----:B---3--:R-:W3:Y:S04]  /*35a0*/  LDL.LU.64 R118, [R1+0x488] ;  /* 0x0004880001767983 */ /* 0x008ee80000300a00 */
        /* <DEDUP_REMOVED lines=47> */
[----:B------:R-:W-:Y:S01]  /*38a0*/  UIADD3 UR4, UR11, 0x200, URZ ;  /* 0x000002000b047890 */ /* 0x000fe2000fffe03f */
[----:B--2---:R-:W-:Y:S01]  /*38b0*/  WARPGROUP.ARRIVE ;  /* 0x00000000000079c5 */ /* 0x004fe20000000000 */
[----:B------:R-:W-:-:S07]  /*38c0*/  UMOV UR5, 0xc0000010 ;  /* 0xc000001000057882 */ /* 0x000fce0000000000 */
[----:B------:R-:W-:Y:S01]  /*38d0*/  HGMMA.64x192x16.F32 R120, gdesc[UR4], R120, gsb0 ;  /* 0x02e00000047879f0 */ /* 0x000fe20008000878 */
[----:B------:R-:W-:Y:S01]  /*38e0*/  UIADD3 UR4, UR11, 0x300, URZ ;  /* 0x000003000b047890 */ /* 0x000fe2000fffe03f */
[----:B------:R-:W-:Y:S01]  /*38f0*/  UMOV UR5, 0xc0000010 ;  /* 0xc000001000057882 */ /* 0x000fe20000000000 */
[----:B------:R-:W-:Y:S02]  /*3900*/  WARPGROUP.DEPBAR.LE gsb0, 0x0 ;  /* 0x00008000000079c5 */ /* 0x000fe40000010000 */
[----:B---3--:R-:W-:-:S15]  /*3910*/  WARPGROUP.ARRIVE ;  /* 0x00000000000079c5 */ /* 0x008fde0000000000 */
[----:B------:R-:W-:Y:S03]  /*3920*/  HGMMA.64x192x16.F32 R24, gdesc[UR4], R24, gsb0 ;  /* 0x02e00000041879f0 */ /* 0x000fe60008000818 */
[----:B------:R-:W-:Y:S02]  /*3930*/  WARPGROUP.DEPBAR.LE gsb0, 0x0 ;  /* 0x00008000000079c5 */ /* 0x000fe40000010000 */
[----:B------:R-:W-:Y:S05]  /*3940*/  @!P0 BRA `(.L_x_28) ;  /* 0x0000000000048947 */ /* 0x000fea0003800000 */
[----:B------:R-:W-:Y:S01]  /*3950*/  BPT.TRAP 0x1 ;  /* 0x000000040000795c */ /* 0x000fe20000300000 */
.L_x_28:
[----:B-1----:R-:W2:Y:S01]  /*3960*/  LDL R7, [R1+0x300] ;  /* 0x0003000001077983 */ /* 0x002ea20000100800 */
[----:B------:R-:W-:Y:S01]  /*3970*/  ISETP.NE.AND P1, PT, R17, RZ, PT ;  /* 0x000000ff1100720c */ /* 0x000fe20003f25270 */
[----:B------:R-:W-:-:S12]  /*3980*/  UISETP.GT.U32.AND UP0, UPT, UR40, 0x1, UPT ;  /* 0x000000012800788c */ /* 0x000fd8000bf04070 */
[----:B0-----:R-:W-:-:S05]  /*3990*/  @P1 LEA R5, R0, UR45, 0x3 ;  /* 0x0000002d00051c11 */ /* 0x001fca000f8e18ff */
[----:B------:R-:W-:-:S05]  /*39a0*/  @P1 VIADD R5, R5, 0x50 ;  /* 0x0000005005051836 */ /* 0x000fca0000000000 */
[----:B--2---:R-:W-:-:S04]  /*39b0*/  @P1 PRMT R5, R7, 0x654, R5 ;  /* 0x0000065407051816 */ /* 0x004fc80000000005 */
[----:B------:R0:W-:Y:S01]  /*39c0*/  @P1 SYNCS.ARRIVE.TRANS64.RED.A1T0 RZ, [R5+URZ], RZ ;  /* 0x000000ff05ff19a7 */ /* 0x0001e2000810043f */
[----:B------:R-:W-:-:S13]  /*39d0*/  PLOP3.LUT P1, PT, PT, PT, UP0, 0x80, 0x0 ;  /* 0x000000000000781c */ /* 0x000fda0003f2f008 */
[----:B0-----:R-:W-:Y:S05]  /*39e0*/  @P1 BRA `(.L_x_29) ;  /* 0x0000000000041947 */ /* 0x001fea0003800000 */
[----:B------:R-:W-:Y:S01]  /*39f0*/  BPT.TRAP 0x1 ;  /* 0x000000040000795c */ /* 0x000fe20000300000 */
.L_x_29:
[----:B------:R-:W-:Y:S01]  /*3a00*/  UIADD3 UR10, UR10, 0x1, URZ ;  /* 0x000000010a0a7890 */ /* 0x000fe2000fffe03f */
[C---:B------:R-:W-:Y:S01]  /*3a10*/  ISETP.GT.AND P2, PT, R3.reuse, 0x1, PT ;  /* 0x000000010300780c */ /* 0x040fe20003f44270 */
[----:B------:R-:W-:Y:S02]  /*3a20*/  VIADD R0, R0, 0x1 ;  /* 0x0000000100007836 */ /* 0x000fe40000000000 */
[----:B------:R-:W-:Y:S01]  /*3a30*/  UISETP.NE.AND UP0, UPT, UR10, 0xa, UPT ;  /* 0x0000000a0a00788c */ /* 0x000fe2000bf05270 */
[----:B------:R-:W-:Y:S02]  /*3a40*/  VIADD R3, R3, 0xffffffff ;  /* 0xffffffff03037836 */ /* 0x000fe40000000000 */
[C---:B------:R-:W-:Y:S01]  /*3a50*/  ISETP.NE.AND P1, PT, R0.reuse, 0xa, PT ;  /* 0x0000000a0000780c */ /* 0x040fe20003f25270 */
[----:B------:R-:W-:Y:S02]  /*3a60*/  USEL UR4, URZ, 0x1, UP0 ;  /* 0x000000013f047887 */ /* 0x000fe40008000000 */
[----:B------:R-:W-:Y:S01]  /*3a70*/  USEL UR10, UR10, URZ, UP0 ;  /* 0x0000003f0a0a7287 */ /* 0x000fe20008000000 */
[----:B------:R-:W-:-:S03]  /*3a80*/  SEL R0, R0, RZ, P1 ;  /* 0x000000ff00007207 */ /* 0x000fc60000800000 */
[----:B------:R-:W-:Y:S01]  /*3a90*/  LOP3.LUT R4, R4, UR4, RZ, 0x3c, !PT ;  /* 0x0000000404047c12 */ /* 0x000fe2000f8e3cff */
[----:B------:R-:W-:Y:S07]  /*3aa0*/  @P2 BRA `(.L_x_30) ;  /* 0xffffffe400702947 */ /* 0x000fee000383ffff */
.L_x_23:
[----:B01----:R-:W0:Y:S02]  /*3ab0*/  LDC R0, c[0x0][0x28c] ;  /* 0x0000a300ff007b82 */ /* 0x003e240000000800 */
[----:B0-----:R-:W-:-:S13]  /*3ac0*/  ISETP.GE.AND P1, PT, R0, 0x1, PT ;  /* 0x000000010000780c */ /* 0x001fda0003f26270 */
[----:B------:R-:W-:Y:S05]  /*3ad0*/  @!P1 BRA `(.L_x_31) ;  /* 0x0000000000409947 */ /* 0x000fea0003800000 */
[----:B------:R-:W-:Y:S05]  /*3ae0*/  @!P0 BRA `(.L_x_32) ;  /* 0x0000000000048947 */ /* 0x000fea0003800000 */
[----:B------:R-:W-:Y:S01]  /*3af0*/  BPT.TRAP 0x1 ;  /* 0x000000040000795c */ /* 0x000fe20000300000 */
.L_x_32:
[----:B------:R-:W2:Y:S01]  /*3b00*/  LDL R3, [R1+0x300] ;  /* 0x0003000001037983 */ /* 0x000ea20000100800 */
[----:B------:R-:W-:Y:S01]  /*3b10*/  ISETP.NE.AND P0, PT, R17, RZ, PT ;  /* 0x000000ff1100720c */ /* 0x000fe20003f05270 */
[----:B------:R-:W-:-:S12]  /*3b20*/  UISETP.GT.U32.AND UP0, UPT, UR40, 0x1, UPT ;  /* 0x000000012800788c */ /* 0x000fd8000bf04070 */
[----:B------:R-:W-:-:S04]  /*3b30*/  @P0 VIADD R6, R6, UR39 ;  /* 0x0000002706060c36 */ /* 0x000fc80008000000 */
[----:B---34-:R-:W-:-:S05]  /*3b40*/  @P0 IMAD.WIDE.U32 R4, R6, -0x33333333, RZ ;  /* 0xcccccccd06040825 */ /* 0x018fca00078e00ff */
[----:B------:R-:W-:-:S05]  /*3b50*/  @P0 SHF.R.U32.HI R0, RZ, 0x3, R5 ;  /* 0x00000003ff000819 */ /* 0x000fca0000011605 */
[----:B------:R-:W-:-:S05]  /*3b60*/  @P0 IMAD R0, R0, -0xa, R6 ;  /* 0xfffffff600000824 */ /* 0x000fca00078e0206 */
[----:B------:R-:W-:-:S05]  /*3b70*/  @P0 LEA R0, R0, UR45, 0x3 ;  /* 0x0000002d00000c11 */ /* 0x000fca000f8e18ff */
[----:B------:R-:W-:-:S05]  /*3b80*/  @P0 VIADD R0, R0, 0x50 ;  /* 0x0000005000000836 */ /* 0x000fca0000000000 */
[----:B--2---:R-:W-:-:S04]  /*3b90*/  @P0 PRMT R0, R3, 0x654, R0 ;  /* 0x0000065403000816 */ /* 0x004fc80000000000 */
[----:B------:R0:W-:Y:S01]  /*3ba0*/  @P0 SYNCS.ARRIVE.TRANS64.RED.A1T0 RZ, [R0+URZ], RZ ;  /* 0x000000ff00ff09a7 */ /* 0x0001e2000810043f */
[----:B------:R-:W-:-:S13]  /*3bb0*/  PLOP3.LUT P0, PT, PT, PT, UP0, 0x80, 0x0 ;  /* 0x000000000000781c */ /* 0x000fda0003f0f008 */
[----:B0-----:R-:W-:Y:S05]  /*3bc0*/  @P0 BRA `(.L_x_31) ;  /* 0x0000000000040947 */ /* 0x001fea0003800000 */
[----:B------:R-:W-:Y:S01]  /*3bd0*/  BPT.TRAP 0x1 ;  /* 0x000000040000795c */ /* 0x000fe20000300000 */
.L_x_31:
[----:B---34-:R-:W0:Y:S01]  /*3be0*/  S2R R5, SR_TID.X ;  /* 0x0000000000057919 */ /* 0x018e220000002100 */
[----:B------:R-:W-:Y:S02]  /*3bf0*/  UIMAD UR42, UR42, 0xc0, URZ ;  /* 0x000000c02a2a78a4 */ /* 0x000fe4000f8e023f */
[----:B------:R-:W-:Y:S01]  /*3c00*/  USHF.R.S32.HI UR10, URZ, 0x1f, UR43 ;  /* 0x0000001f3f0a7899 */ /* 0x000fe2000801142b */
[----:B------:R-:W-:Y:S01]  /*3c10*/  ULDC.64 UR8, c[0x0][0x5d0] ;  /* 0x0001740000087ab9 */ /* 0x000fe20000000a00 */
[----:B------:R-:W-:Y:S02]  /*3c20*/  UIMAD.WIDE UR6, UR41, 0x200, URZ ;  /* 0x00000200290678a5 */ /* 0x000fe4000f8e023f */
[----:B------:R-:W-:Y:S01]  /*3c30*/  IMAD.U32 R22, RZ, RZ, UR42 ;  /* 0x0000002aff167e24 */ /* 0x000fe2000f8e00ff */
[----:B------:R-:W-:Y:S02]  /*3c40*/  UIMAD UR4, UR10, UR8, URZ ;  /* 0x000000080a0472a4 */ /* 0x000fe4000f8e023f */
[----:B------:R-:W-:Y:S01]  /*3c50*/  IMAD.U32 R6, RZ, RZ, UR8 ;  /* 0x00000008ff067e24 */ /* 0x000fe2000f8e00ff */
[----:B------:R-:W-:-:S02]  /*3c60*/  USHF.L.U32 UR41, UR41, 0x9, URZ ;  /* 0x0000000929297899 */ /* 0x000fc4000800063f */
[----:B------:R-:W-:Y:S01]  /*3c70*/  UIMAD UR4, UR43, UR9, UR4 ;  /* 0x000000092b0472a4 */ /* 0x000fe2000f8e0204 */
[----:B------:R-:W-:Y:S01]  /*3c80*/  ULDC UR8, c[0x0][0x284] ;  /* 0x0000a10000087ab9 */ /* 0x000fe20000000800 */
[----:B------:R-:W-:Y:S02]  /*3c90*/  UIADD3 UR39, UR44, UR39, URZ ;  /* 0x000000272c277290 */ /* 0x000fe4000fffe03f */
[----:B------:R-:W-:Y:S02]  /*3ca0*/  UISETP.GE.U32.AND UP2, UPT, UR44, 0xa, UPT ;  /* 0x0000000a2c00788c */ /* 0x000fe4000bf46070 */
[----:B------:R-:W-:-:S04]  /*3cb0*/  UISETP.GT.U32.AND UP1, UPT, UR39, 0x9, UPT ;  /* 0x000000092700788c */ /* 0x000fc8000bf24070 */
[----:B------:R-:W-:Y:S01]  /*3cc0*/  UISETP.LT.U32.AND UP1, UPT, UR44, 0xa, UP1 ;  /* 0x0000000a2c00788c */ /* 0x000fe20008f21070 */
[----:B0-----:R-:W-:Y:S01]  /*3cd0*/  IMAD.SHL.U32 R23, R5, 0x2, RZ ;  /* 0x0000000205177824 */ /* 0x001fe200078e00ff */
[--C-:B------:R-:W-:Y:S02]  /*3ce0*/  SHF.R.U32.HI R3, RZ, 0x7, R5.reuse ;  /* 0x00000007ff037819 */ /* 0x100fe40000011605 */
[----:B------:R-:W-:Y:S02]  /*3cf0*/  SHF.R.U32.HI R0, RZ, 0x2, R5 ;  /* 0x00000002ff007819 */ /* 0x000fe40000011605 */
[----:B------:R-:W-:Y:S02]  /*3d00*/  LOP3.LUT R22, R22, 0x6, R23, 0xf8, !PT ;  /* 0x0000000616167812 */ /* 0x000fe400078ef817 */
[----:B------:R-:W-:Y:S02]  /*3d10*/  LOP3.LUT R3, R3, 0x1, RZ, 0xc0, !PT ;  /* 0x0000000103037812 */ /* 0x000fe400078ec0ff */
[----:B------:R-:W-:-:S02]  /*3d20*/  LOP3.LUT R4, R5, 0x60, RZ, 0xc0, !PT ;  /* 0x0000006005047812 */ /* 0x000fc400078ec0ff */
[----:B------:R-:W-:Y:S01]  /*3d30*/  SHF.R.S32.HI R23, RZ, 0x1f, R22 ;  /* 0x0000001fff177819 */ /* 0x000fe20000011416 */
[----:B------:R-:W-:Y:S01]  /*3d40*/  IMAD.SHL.U32 R222, R3, 0x40, RZ ;  /* 0x0000004003de7824 */ /* 0x000fe200078e00ff */
[----:B------:R-:W-:Y:S02]  /*3d50*/  LOP3.LUT R0, R0, 0x7, RZ, 0xc0, !PT ;  /* 0x0000000700007812 */ /* 0x000fe400078ec0ff */
[----:B------:R-:W-:Y:S01]  /*3d60*/  SHF.R.U32.HI R4, RZ, 0x1, R4 ;  /* 0x00000001ff047819 */ /* 0x000fe20000011604 */
[----:B------:R-:W-:Y:S01]  /*3d70*/  IMAD.WIDE.U32 R6, R6, UR43, R22 ;  /* 0x0000002b06067c25 */ /* 0x000fe2000f8e0016 */
[--C-:B------:R-:W-:Y:S02]  /*3d80*/  LOP3.LUT R222, R222, 0x40, R0.reuse, 0xe2, !PT ;  /* 0x00000040dede7812 */ /* 0x100fe400078ee200 */
[----:B------:R-:W-:Y:S01]  /*3d90*/  IADD3 R0, RZ, -R4, -R0 ;  /* 0x80000004ff007210 */ /* 0x000fe20007ffe800 */
[----:B------:R-:W-:Y:S01]  /*3da0*/  VIADD R7, R7, UR4 ;  /* 0x0000000407077c36 */ /* 0x000fe20008000000 */
[----:B------:R-:W-:Y:S01]  /*3db0*/  ULDC UR4, c[0x0][0x288] ;  /* 0x0000a20000047ab9 */ /* 0x000fe20000000800 */
[----:B------:R-:W-:Y:S01]  /*3dc0*/  LOP3.LUT R222, R222, UR6, R4, 0xfe, !PT ;  /* 0x00000006dede7c12 */ /* 0x000fe2000f8efe04 */
[----:B------:R-:W-:Y:S01]  /*3dd0*/  UISETP.GE.AND UP0, UPT, UR42, UR4, UPT ;  /* 0x000000042a00728c */ /* 0x000fe2000bf06270 */
[----:B------:R-:W-:-:S02]  /*3de0*/  IMAD R0, R3, -0x40, R0 ;  /* 0xffffffc003007824 */ /* 0x000fc400078e0200 */
[----:B------:R-:W-:Y:S01]  /*3df0*/  IMAD.U32 R3, RZ, RZ, UR8 ;  /* 0x00000008ff037e24 */ /* 0x000fe2000f8e00ff */
[----:B------:R-:W-:Y:S02]  /*3e00*/  UISETP.GE.OR UP0, UPT, UR41, UR8, UP0 ;  /* 0x000000082900728c */ /* 0x000fe40008706670 */
[----:B------:R-:W-:Y:S02]  /*3e10*/  USEL UR8, URZ, 0x1, !UP1 ;  /* 0x000000013f087887 */ /* 0x000fe4000c800000 */
[----:B------:R-:W-:Y:S01]  /*3e20*/  IADD3 R3, R3, -UR41, R0 ;  /* 0x8000002903037c10 */ /* 0x000fe2000fffe000 */
[----:B------:R-:W-:Y:S01]  /*3e30*/  UMOV UR41, 0xffffffff ;  /* 0xffffffff00297882 */ /* 0x000fe20000000000 */
[----:B------:R-:W-:Y:S01]  /*3e40*/  LOP3.LUT R0, R5, 0x3, RZ, 0xc0, !PT ;  /* 0x0000000305007812 */ /* 0x000fe200078ec0ff */
[----:B------:R-:W-:Y:S01]  /*3e50*/  IMAD.MOV.U32 R5, RZ, RZ, -0x2 ;  /* 0xfffffffeff057424 */ /* 0x000fe200078e00ff */
[----:B------:R-:W-:Y:S01]  /*3e60*/  PLOP3.LUT P0, PT, PT, PT, UP0, 0x80, 0x0 ;  /* 0x000000000000781c */ /* 0x000fe20003f0f008 */
[----:B------:R-:W-:-:S02]  /*3e70*/  ULOP3.LUT UR38, UR38, UR8, URZ, 0x3c, !UPT ;  /* 0x0000000826267292 */ /* 0x000fc4000f8e3c3f */
[----:B------:R-:W-:Y:S01]  /*3e80*/  IMAD R0, R0, R5, UR4 ;  /* 0x0000000400007e24 */ /* 0x000fe2000f8e0205 */
[----:B------:R-:W-:-:S03]  /*3e90*/  UIMAD.WIDE.U32 UR4, UR39, -0x33333333, URZ ;  /* 0xcccccccd270478a5 */ /* 0x000fc6000f8e003f */
[----:B------:R-:W-:Y:S01]  /*3ea0*/  VIADD R0, R0, -UR42 ;  /* 0x8000002a00007c36 */ /* 0x000fe20008000000 */
[----:B------:R-:W-:-:S04]  /*3eb0*/  USHF.R.U32.HI UR4, URZ, 0x3, UR5 ;  /* 0x000000033f047899 */ /* 0x000fc80008011605 */
[----:B------:R-:W-:Y:S02]  /*3ec0*/  UIMAD UR39, UR4, -0xa, UR39 ;  /* 0xfffffff6042778a4 */ /* 0x000fe4000f8e0227 */
[----:B------:R-:W-:Y:S01]  /*3ed0*/  @UP2 ULOP3.LUT UR38, UR38, 0x1, UR4, 0x78, !UPT ;  /* 0x0000000126262892 */ /* 0x000fe2000f8e7804 */
[----:B------:R-:W-:Y:S11]  /*3ee0*/  @P0 BRA `(.L_x_33) ;  /* 0x0000019400ac0947 */ /* 0x000ff60003800000 */
[----:B-----5:R-:W-:Y:S01]  /*3ef0*/  FSETP.NEU.AND P1, PT, R16, RZ, PT ;  /* 0x000000ff1000720b */ /* 0x020fe20003f2d000 */
[----:B------:R-:W-:Y:S01]  /*3f00*/  ULDC.64 UR8, c[0x0][0x5c8] ;  /* 0x0001720000087ab9 */ /* 0x000fe20000000a00 */
[----:B------:R-:W-:Y:S01]  /*3f10*/  ISETP.GT.AND P0, PT, R3, RZ, PT ;  /* 0x000000ff0300720c */ /* 0x000fe20003f04270 */
[----:B------:R-:W-:Y:S01]  /*3f20*/  UIMAD UR4, UR7, UR8, URZ ;  /* 0x00000008070472a4 */ /* 0x000fe2000f8e023f */
[----:B------:R-:W-:Y:S01]  /*3f30*/  IMAD.U32 R10, RZ, RZ, UR9 ;  /* 0x00000009ff0a7e24 */ /* 0x000fe2000f8e00ff */
[----:B------:R-:W-:Y:S01]  /*3f40*/  BSSY B0, `(.L_x_33) ;  /* 0x0001965000007945 */ /* 0x000fe20003800000 */
[----:B------:R-:W-:Y:S01]  /*3f50*/  IMAD.WIDE.U32 R6, R222, UR8, R6 ;  /* 0x00000008de067c25 */ /* 0x000fe2000f8e0006 */
[----:B------:R-:W-:-:S03]  /*3f60*/  ISETP.GT.AND P2, PT, R0, RZ, P0 ;  /* 0x000000ff0000720c */ /* 0x000fc60000744270 */
[----:B------:R-:W-:-:S04]  /*3f70*/  IMAD R10, R222, R10, UR4 ;  /* 0x00000004de0a7e24 */ /* 0x000fc8000f8e020a */
[----:B------:R-:W-:Y:S01]  /*3f80*/  IMAD.IADD R10, R7, 0x1, R10 ;  /* 0x00000001070a7824 */ /* 0x000fe200078e020a */
[----:B------:R-:W-:Y:S06]  /*3f90*/  @!P1 BRA `(.L_x_34) ;  /* 0x0000011400549947 */ /* 0x000fec0003800000 */
[----:B------:R-:W0:Y:S01]  /*3fa0*/  LDC.64 R218, c[0x0][0x5b8] ;  /* 0x00016e00ffda7b82 */ /* 0x000e220000000a00 */
[----:B------:R-:W2:Y:S01]  /*3fb0*/  LDL.LU R11, [R1+0x180] ;  /* 0x00018000010b7983 */ /* 0x000ea20000300800 */
[----:B------:R-:W-:-:S06]  /*3fc0*/  ULDC.64 UR4, c[0x0][0x5c0] ;  /* 0x0001700000047ab9 */ /* 0x000fcc0000000a00 */
[----:B------:R-:W1:Y:S08]  /*3fd0*/  LDC.64 R20, c[0x0][0x5b0] ;  /* 0x00016c00ff147b82 */ /* 0x000e700000000a00 */
[----:B------:R-:W3:Y:S01]  /*3fe0*/  LDC.64 R18, c[0x0][0x5a8] ;  /* 0x00016a00ff127b82 */ /* 0x000ee20000000a00 */
[C---:B0-----:R-:W-:Y:S02]  /*3ff0*/  IMAD R4, R218.reuse, UR10, RZ ;  /* 0x0000000ada047c24 */ /* 0x041fe4000f8e02ff */
[----:B------:R-:W-:-:S04]  /*4000*/  IMAD.WIDE.U32 R220, R218, UR43, R22 ;  /* 0x0000002bdadc7c25 */ /* 0x000fc8000f8e0016 */
[----:B------:R-:W-:Y:S02]  /*4010*/  IMAD R219, R219, UR43, R4 ;  /* 0x0000002bdbdb7c24 */ /* 0x000fe4000f8e0204 */
[----:B-1----:R-:W-:Y:S02]  /*4020*/  IMAD R7, R20, UR7, RZ ;  /* 0x0000000714077c24 */ /* 0x002fe4000f8e02ff */
[----:B------:R-:W-:Y:S02]  /*4030*/  IMAD.IADD R217, R221, 0x1, R219 ;  /* 0x00000001ddd97824 */ /* 0x000fe400078e02db */
[----:B------:R-:W-:Y:S02]  /*4040*/  IMAD.MOV.U32 R216, RZ, RZ, R220 ;  /* 0x000000ffffd87224 */ /* 0x000fe400078e00dc */
[C---:B------:R-:W-:Y:S02]  /*4050*/  IMAD R7, R222.reuse, R21, R7 ;  /* 0x00000015de077224 */ /* 0x040fe400078e0207 */
[----:B------:R-:W-:-:S04]  /*4060*/  IMAD.WIDE.U32 R4, R222, R20, R216 ;  /* 0x00000014de047225 */ /* 0x000fc800078e00d8 */
[----:B------:R-:W-:Y:S01]  /*4070*/  IMAD.IADD R5, R5, 0x1, R7 ;  /* 0x0000000105057824 */ /* 0x000fe200078e0207 */
[----:B---3--:R-:W-:-:S04]  /*4080*/  LEA R8, P1, R4, R18, 0x1 ;  /* 0x0000001204087211 */ /* 0x008fc800078208ff */
[----:B------:R-:W-:-:S05]  /*4090*/  LEA.HI.X R9, R4, R19, R5, 0x1, P1 ;  /* 0x0000001304097211 */ /* 0x000fca00008f0c05 */
[----:B------:R0:W3:Y:S01]  /*40a0*/  @P2 LDG.E.LTC128B.U16 R12, desc[UR36][R8.64] ;  /* 0x00000024080c2981 */ /* 0x0000e2000c1e1520 */
[----:B------:R-:W-:Y:S01]  /*40b0*/  BSSY B1, `(.L_x_35) ;  /* 0x0000011000017945 */ /* 0x000fe20003800000 */
[----:B0-----:R-:W-:-:S04]  /*40c0*/  LEA R8, P1, R6, UR4, 0x1 ;  /* 0x0000000406087c11 */ /* 0x001fc8000f8208ff */
[----:B------:R-:W-:Y:S01]  /*40d0*/  LEA.HI.X R9, R6, UR5, R10, 0x1, P1 ;  /* 0x0000000506097c11 */ /* 0x000fe200088f0c0a */
[----:B---3--:R-:W-:-:S05]  /*40e0*/  HADD2.F32 R4, -RZ, R12.H0_H0 ;  /* 0x2000000cff047230 */ /* 0x008fca0000004100 */
[----:B------:R-:W-:-:S04]  /*40f0*/  FMUL R4, R4, R16 ;  /* 0x0000001004047220 */ /* 0x000fc80000400000 */
[----:B--2---:R-:W-:-:S05]  /*4100*/  FFMA R4, R11, R2, R4 ;  /* 0x000000020b047223 */ /* 0x004fca0000000004 */
[----:B------:R-:W-:-:S05]  /*4110*/  F2FP.F16.F32.PACK_AB R4, RZ, R4 ;  /* 0x00000004ff04723e */ /* 0x000fca00000000ff */
[----:B------:R0:W-:Y:S02]  /*4120*/  @P2 STG.E.U16 desc[UR36][R8.64], R4 ;  /* 0x0000000408002986 */ /* 0x0001e4000c101524 */
[----:B0-----:R-:W-:-:S04]  /*4130*/  IMAD.WIDE.U32 R4, R222, R20, R22 ;  /* 0x00000014de047225 */ /* 0x001fc800078e0016 */
[----:B------:R-:W-:Y:S02]  /*4140*/  IMAD.IADD R5, R7, 0x1, R5 ;  /* 0x0000000107057824 */ /* 0x000fe400078e0205 */
[----:B------:R-:W-:-:S04]  /*4150*/  IMAD.WIDE.U32 R4, R218, UR43, R4 ;  /* 0x0000002bda047c25 */ /* 0x000fc8000f8e0004 */
[----:B------:R-:W-:Y:S01]  /*4160*/  IMAD.IADD R5, R219, 0x1, R5 ;  /* 0x00000001db057824 */ /* 0x000fe200078e0205 */
[----:B------:R-:W-:-:S04]  /*4170*/  LEA R10, P1, R4, R18, 0x1 ;  /* 0x00000012040a7211 */ /* 0x000fc800078208ff */
[----:B------:R-:W-:Y:S02]  /*4180*/  LEA.HI.X R11, R4, R19, R5, 0x1, P1 ;  /* 0x00000013040b7211 */ /* 0x000fe400008f0c05 */
[----:B------:R-:W-:-:S13]  /*4190*/  ISETP.GT.AND P1, PT, R0, 0x1, P0 ;  /* 0x000000010000780c */ /* 0x000fda0000724270 */
[----:B------:R-:W-:Y:S05]  /*41a0*/  @!P1 BRA `(.L_x_36) ;  /* 0x0000000000049947 */ /* 0x000fea0003800000 */
[----:B------:R0:W5:Y:S02]  /*41b0*/  LDG.E.LTC128B.U16 R12, desc[UR36][R10.64+0x2] ;  /* 0x000002240a0c7981 */ /* 0x000164000c1e1520 */
.L_x_36:
[----:B------:R-:W-:Y:S05]  /*41c0*/  BSYNC B1 ;  /* 0x0000000000017941 */ /* 0x000fea0003800000 */
.L_x_35:
[----:B------:R-:W2:Y:S01]  /*41d0*/  LDL.LU R5, [R1+0x184] ;  /* 0x0001840001057983 */ /* 0x000ea20000300800 */
[----:B-----5:R-:W-:Y:S01]  /*41e0*/  HADD2.F32 R4, -RZ, R12.H0_H0 ;  /* 0x2000000cff047230 */ /* 0x020fe20000004100 */
[C---:B------:R-:W-:Y:S01]  /*41f0*/  SHF.L.U64.HI R227, R20.reuse, 0x3, R21 ;  /* 0x0000000314e37819 */ /* 0x040fe20000010215 */
[----:B------:R-:W-:Y:S01]  /*4200*/  IMAD.SHL.U32 R226, R20, 0x8, RZ ;  /* 0x0000000814e27824 */ /* 0x000fe200078e00ff */
[----:B------:R-:W3:Y:S02]  /*4210*/  LDL.LU R14, [R1+0x188] ;  /* 0x00018800010e7983 */ /* 0x000ee40000300800 */
[----:B------:R-:W-:-:S04]  /*4220*/  FMUL R4, R4, R16 ;  /* 0x0000001004047220 */ /* 0x000fc80000400000 */
[----:B--2---:R-:W-:Y:S01]  /*4230*/  FFMA R4, R5, R2, R4 ;  /* 0x0000000205047223 */ /* 0x004fe20000000004 */
[----:B------:R-:W-:-:S04]  /*4240*/  @P1 IMAD.MOV.U32 R5, RZ, RZ, R9 ;  /* 0x000000ffff051224 */ /* 0x000fc800078e0009 */
[----:B------:R-:W-:-:S04]  /*4250*/  F2FP.F16.F32.PACK_AB R4, RZ, R4 ;  /* 0x00000004ff04723e */ /* 0x000fc800000000ff */
[----:B------:R-:W-:Y:S01]  /*4260*/  PRMT R6, R4, 0x7610, R6 ;  /* 0x0000761004067816 */ /* 0x000fe20000000006 */
[----:B------:R-:W-:-:S05]  /*4270*/  @P1 IMAD.MOV.U32 R4, RZ, RZ, R8 ;  /* 0x000000ffff041224 */ /* 0x000fca00078e0008 */
[----:B------:R1:W-:Y:S01]  /*4280*/  @P1 STG.E.U16 desc[UR36][R4.64+0x2], R6 ;  /* 0x0000020604001986 */ /* 0x0003e2000c101524 */
[----:B------:R-:W-:-:S04]  /*4290*/  ISETP.GT.AND P1, PT, R3, 0x8, PT ;  /* 0x000000080300780c */ /* 0x000fc80003f24270 */
[----:B------:R-:W-:Y:S01]  /*42a0*/  ISETP.GT.AND P2, PT, R0, RZ, P1 ;  /* 0x000000ff0000720c */ /* 0x000fe20000f44270 */
[----:B-1----:R-:W-:-:S04]  /*42b0*/  IMAD.WIDE.U32 R4, R222, R20, R226 ;  /* 0x00000014de047225 */ /* 0x002fc800078e00e2 */
[----:B------:R-:W-:Y:S01]  /*42c0*/  IMAD.IADD R13, R7, 0x1, R5 ;  /* 0x00000001070d7824 */ /* 0x000fe200078e0205 */
[----:B------:R-:W-:-:S05]  /*42d0*/  IADD3 R5, P3, R220, R4, RZ ;  /* 0x00000004dc057210 */ /* 0x000fca0007f7e0ff */
[----:B------:R-:W-:Y:S01]  /*42e0*/  IMAD.X R7, R13, 0x1, R217, P3 ;  /* 0x000000010d077824 */ /* 0x000fe200018e06d9 */
[----:B------:R-:W-:-:S04]  /*42f0*/  LEA R6, P3, R5, R18, 0x1 ;  /* 0x0000001205067211 */ /* 0x000fc800078608ff */
[----:B------:R-:W-:-:S05]  /*4300*/  LEA.HI.X R7, R5, R19, R7, 0x1, P3 ;  /* 0x0000001305077211 */ /* 0x000fca00018f0c07 */
[----:B------:R1:W2:Y:S01]  /*4310*/  @P2 LDG.E.LTC128B.U16 R12, desc[UR36][R6.64] ;  /* 0x00000024060c2981 */ /* 0x0002a2000c1e1520 */
[----:B------:R-:W-:Y:S01]  /*4320*/  IADD3 R4, P3, R22, R4, RZ ;  /* 0x0000000416047210 */ /* 0x000fe20007f7e0ff */
[----:B------:R-:W-:Y:S01]  /*4330*/  IMAD.U32 R229, RZ, RZ, UR8 ;  /* 0x00000008ffe57e24 */ /* 0x000fe2000f8e00ff */
[----:B------:R-:W-:Y:S01]  /*4340*/  ISETP.GT.AND P4, PT, R0, 0x1, P1 ;  /* 0x000000010000780c */ /* 0x000fe20000f84270 */
[----:B------:R-:W-:Y:S01]  /*4350*/  IMAD.U32 R228, RZ, RZ, UR9 ;  /* 0x00000009ffe47e24 */ /* 0x000fe2000f8e00ff */
[----:B------:R-:W-:Y:S01]  /*4360*/  BSSY B1, `(.L_x_37) ;  /* 0x0000013000017945 */ /* 0x000fe20003800000 */
[----:B------:R-:W-:Y:S02]  /*4370*/  IMAD.X R5, R23, 0x1, R13, P3 ;  /* 0x0000000117057824 */ /* 0x000fe400018e060d */
[----:B------:R-:W-:Y:S02]  /*4380*/  IMAD.SHL.U32 R229, R229, 0x10, RZ ;  /* 0x00000010e5e57824 */ /* 0x000fe400078e00ff */
[----:B------:R-:W-:-:S04]  /*4390*/  IMAD.WIDE.U32 R4, R218, UR43, R4 ;  /* 0x0000002bda047c25 */ /* 0x000fc8000f8e0004 */
[----:B------:R-:W-:Y:S01]  /*43a0*/  IMAD.IADD R5, R219, 0x1, R5 ;  /* 0x00000001db057824 */ /* 0x000fe200078e0205 */
[----:B-1----:R-:W-:-:S04]  /*43b0*/  LEA R6, P3, R4, R18, 0x1 ;  /* 0x0000001204067211 */ /* 0x002fc800078608ff */
[----:B------:R-:W-:Y:S01]  /*43c0*/  LEA.HI.X R7, R4, R19, R5, 0x1, P3 ;  /* 0x0000001304077211 */ /* 0x000fe200018f0c05 */
[----:B------:R-:W-:-:S05]  /*43d0*/  IMAD.U32 R4, RZ, RZ, UR8 ;  /* 0x00000008ff047e24 */ /* 0x000fca000f8e00ff */
[----:B------:R-:W-:Y:S02]  /*43e0*/  SHF.L.U64.HI R228, R4, 0x4, R228 ;  /* 0x0000000404e47819 */ /* 0x000fe400000102e4 */
[----:B------:R-:W-:Y:S01]  /*43f0*/  IADD3 R4, P3, R229, R8, RZ ;  /* 0x00000008e5047210 */ /* 0x000fe20007f7e0ff */
[----:B--2---:R-:W-:-:S05]  /*4400*/  HADD2.F32 R5, -RZ, R12.H0_H0 ;  /* 0x2000000cff057230 */ /* 0x004fca0000004100 */
[----:B------:R-:W-:-:S04]  /*4410*/  FMUL R5, R5, R16 ;  /* 0x0000001005057220 */ /* 0x000fc80000400000 */
[----:B---3--:R-:W-:-:S05]  /*4420*/  FFMA R5, R14, R2, R5 ;  /* 0x000000020e057223 */ /* 0x008fca0000000005 */
[----:B------:R-:W-:-:S04]  /*4430*/  F2FP.F16.F32.PACK_AB R5, RZ, R5 ;  /* 0x00000005ff05723e */ /* 0x000fc800000000ff */
[----:B------:R-:W-:Y:S01]  /*4440*/  PRMT R13, R5, 0x7610, R13 ;  /* 0x00007610050d7816 */ /* 0x000fe2000000000d */
[----:B------:R-:W-:-:S05]  /*4450*/  IMAD.X R5, R228, 0x1, R9, P3 ;  /* 0x00000001e4057824 */ /* 0x000fca00018e0609 */
[----:B------:R1:W-:Y:S01]  /*4460*/  @P2 STG.E.U16 desc[UR36][R4.64], R13 ;  /* 0x0000000d04002986 */ /* 0x0003e2000c101524 */
[----:B------:R-:W-:Y:S05]  /*4470*/  @!P4 BRA `(.L_x_38) ;  /* 0x000000000004c947 */ /* 0x000fea0003800000 */
[----:B------:R2:W5:Y:S02]  /*4480*/  LDG.E.LTC128B.U16 R12, desc[UR36][R6.64+0x2] ;  /* 0x00000224060c7981 */ /* 0x000564000c1e1520 */
.L_x_38:
[----:B------:R-:W-:Y:S05]  /*4490*/  BSYNC B1 ;  /* 0x0000000000017941 */ /* 0x000fea0003800000 */
.L_x_37:
[----:B------:R-:W3:Y:S01]  /*44a0*/  LDL.LU R14, [R1+0x18c] ;  /* 0x00018c00010e7983 */ /* 0x000ee20000300800 */
[----:B-1---5:R-:W-:Y:S01]  /*44b0*/  HADD2.F32 R13, -RZ, R12.H0_H0 ;  /* 0x2000000cff0d7230 */ /* 0x022fe20000004100 */
[----:B------:R-:W-:Y:S01]  /*44c0*/  ISETP.GT.AND P2, PT, R0, 0x8, P0 ;  /* 0x000000080000780c */ /* 0x000fe20000744270 */
[----:B------:R-:W-:Y:S03]  /*44d0*/  BSSY B1, `(.L_x_39) ;  /* 0x0000007000017945 */ /* 0x000fe60003800000 */
[----:B------:R-:W-:-:S04]  /*44e0*/  FMUL R13, R13, R16 ;  /* 0x000000100d0d7220 */ /* 0x000fc80000400000 */
[----:B---3--:R-:W-:-:S05]  /*44f0*/  FFMA R13, R14, R2, R13 ;  /* 0x000000020e0d7223 */ /* 0x008fca000000000d */
[----:B------:R-:W-:-:S05]  /*4500*/  F2FP.F16.F32.PACK_AB R13, RZ, R13 ;  /* 0x0000000dff0d723e */ /* 0x000fca00000000ff */
[----:B------:R1:W-:Y:S01]  /*4510*/  @P4 STG.E.U16 desc[UR36][R4.64+0x2], R13 ;  /* 0x0000020d04004986 */ /* 0x0003e2000c101524 */
[----:B------:R-:W-:Y:S05]  /*4520*/  @!P2 BRA `(.L_x_40) ;  /* 0x000000000004a947 */ /* 0x000fea0003800000 */
[----:B------:R3:W5:Y:S02]  /*4530*/  LDG.E.LTC128B.U16 R12, desc[UR36][R10.64+0x10] ;  /* 0x000010240a0c7981 */ /* 0x000764000c1e1520 */
.L_x_40:
[----:B------:R-:W-:Y:S05]  /*4540*/  BSYNC B1 ;  /* 0x0000000000017941 */ /* 0x000fea0003800000 */
.L_x_39:
[----:B------:R-:W4:Y:S01]  /*4550*/  LDL.LU R14, [R1+0x190] ;  /* 0x00019000010e7983 */ /* 0x000f220000300800 */
[----:B-1---5:R-:W-:Y:S01]  /*4560*/  HADD2.F32 R13, -RZ, R12.H0_H0 ;  /* 0x2000000cff0d7230 */ /* 0x022fe20000004100 */
[----:B------:R-:W-:Y:S01]  /*4570*/  ISETP.GT.AND P3, PT, R0, 0x9, P0 ;  /* 0x000000090000780c */ /* 0x000fe20000764270 */
[----:B------:R-:W-:Y:S03]  /*4580*/  BSSY B1, `(.L_x_41) ;  /* 0x0000007000017945 */ /* 0x000fe60003800000 */
[----:B------:R-:W-:-:S04]  /*4590*/  FMUL R13, R13, R16 ;  /* 0x000000100d0d7220 */ /* 0x000fc80000400000 */
[----:B----4-:R-:W-:-:S05]  /*45a0*/  FFMA R13, R14, R2, R13 ;  /* 0x000000020e0d7223 */ /* 0x010fca000000000d */
[----:B------:R-:W-:-:S05]  /*45b0*/  F2FP.F16.F32.PACK_AB R13, RZ, R13 ;  /* 0x0000000dff0d723e */ /* 0x000fca00000000ff */
[----:B------:R1:W-:Y:S01]  /*45c0*/  @P2 STG.E.U16 desc[UR36][R8.64+0x10], R13 ;  /* 0x0000100d08002986 */ /* 0x0003e2000c101524 */
[----:B------:R-:W-:Y:S05]  /*45d0*/  @!P3 BRA `(.L_x_42) ;  /* 0x000000000004b947 */ /* 0x000fea0003800000 */
[----:B------:R4:W5:Y:S02]  /*45e0*/  LDG.E.LTC128B.U16 R12, desc[UR36][R10.64+0x12] ;  /* 0x000012240a0c7981 */ /* 0x000964000c1e1520 */
.L_x_42:
[----:B------:R-:W-:Y:S05]  /*45f0*/  BSYNC B1 ;  /* 0x0000000000017941 */ /* 0x000fea0003800000 */
.L_x_41:
[----:B------:R-:W2:Y:S01]  /*4600*/  LDL.LU R14, [R1+0x194] ;  /* 0x00019400010e7983 */ /* 0x000ea20000300800 */
[----:B-1---5:R-:W-:Y:S01]  /*4610*/  HADD2.F32 R13, -RZ, R12.H0_H0 ;  /* 0x2000000cff0d7230 */ /* 0x022fe20000004100 */
[----:B------:R-:W-:Y:S01]  /*4620*/  ISETP.GT.AND P2, PT, R0, 0x8, P1 ;  /* 0x000000080000780c */ /* 0x000fe20000f44270 */
[----:B------:R-:W-:Y:S03]  /*4630*/  BSSY B1, `(.L_x_43) ;  /* 0x0000007000017945 */ /* 0x000fe60003800000 */
[----:B------:R-:W-:-:S04]  /*4640*/  FMUL R13, R13, R16 ;  /* 0x000000100d0d7220 */ /* 0x000fc80000400000 */
[----:B--2---:R-:W-:-:S05]  /*4650*/  FFMA R13, R14, R2, R13 ;  /* 0x000000020e0d7223 */ /* 0x004fca000000000d */
[----:B------:R-:W-:-:S05]  /*4660*/  F2FP.F16.F32.PACK_AB R13, RZ, R13 ;  /* 0x0000000dff0d723e */ /* 0x000fca00000000ff */
[----:B------:R1:W-:Y:S01]  /*4670*/  @P3 STG.E.U16 desc[UR36][R8.64+0x12], R13 ;  /* 0x0000120d08003986 */ /* 0x0003e2000c101524 */
[----:B------:R-:W-:Y:S05]  /*4680*/  @!P2 BRA `(.L_x_44) ;  /* 0x000000000004a947 */ /* 0x000fea0003800000 */
[----:B------:R2:W5:Y:S02]  /*4690*/  LDG.E.LTC128B.U16 R12, desc[UR36][R6.64+0x10] ;  /* 0x00001024060c7981 */ /* 0x000564000c1e1520 */
.L_x_44:
[----:B------:R-:W-:Y:S05]  /*46a0*/  BSYNC B1 ;  /* 0x0000000000017941 */ /* 0x000fea0003800000 */
.L_x_43:
        /* <DEDUP_REMOVED lines=10> */
.L_x_46:
[----:B------:R-:W-:Y:S05]  /*4750*/  BSYNC B1 ;  /* 0x0000000000017941 */ /* 0x000fea0003800000 */
.L_x_45:
        /* <DEDUP_REMOVED lines=10> */
.L_x_48:
[----:B------:R-:W-:Y:S05]  /*4800*/  BSYNC B1 ;  /* 0x0000000000017941 */ /* 0x000fea0003800000 */
.L_x_47:
        /* <DEDUP_REMOVED lines=10> */
.L_x_50:
[----:B------:R-:W-:Y:S05]  /*48b0*/  BSYNC B1 ;  /* 0x0000000000017941 */ /* 0x000fea0003800000 */
.L_x_49:
        /* <DEDUP_REMOVED lines=10> */
.L_x_52:
[----:B------:R-:W-:Y:S05]  /*4960*/  BSYNC B1 ;  /* 0x0000000000017941 */ /* 0x000fea0003800000 */
.L_x_51:
        /* <DEDUP_REMOVED lines=10> */
.L_x_54:
[----:B------:R-:W-:Y:S05]  /*4a10*/  BSYNC B1 ;  /* 0x0000000000017941 */ /* 0x000fea0003800000 */
.L_x_53:
        /* <DEDUP_REMOVED lines=10> */
.L_x_56:
[----:B------:R-:W-:Y:S05]  /*4ac0*/  BSYNC B1 ;  /* 0x0000000000017941 */ /* 0x000fea0003800000 */
.L_x_55:
        /* <DEDUP_REMOVED lines=10> */
.L_x_58:
[----:B------:R-:W-:Y:S05]  /*4b70*/  BSYNC B1 ;  /* 0x0000000000017941 */ /* 0x000fea0003800000 */
.L_x_57:
        /* <DEDUP_REMOVED lines=10> */
.L_x_60:
[----:B------:R-:W-:Y:S05]  /*4c20*/  BSYNC B1 ;  /* 0x0000000000017941 */ /* 0x000fea0003800000 */
.L_x_59:
        /* <DEDUP_REMOVED lines=10> */
.L_x_62:
[----:B------:R-:W-:Y:S05]  /*4cd0*/  BSYNC B1 ;  /* 0x0000000000017941 */ /* 0x000fea0003800000 */
.L_x_61:
        /* <DEDUP_REMOVED lines=10> */
.L_x_64:
[----:B------:R-:W-:Y:S05]  /*4d80*/  BSYNC B1 ;  /* 0x0000000000017941 */ /* 0x000fea0003800000 */
.L_x_63:
        /* <DEDUP_REMOVED lines=10> */
.L_x_66:
[----:B------:R-:W-:Y:S05]  /*4e30*/  BSYNC B1 ;  /* 0x0000000000017941 */ /* 0x000fea0003800000 */
.L_x_65:
        /* <DEDUP_REMOVED lines=10> */
.L_x_68:
[----:B------:R-:W-:Y:S05]  /*4ee0*/  BSYNC B1 ;  /* 0x0000000000017941 */ /* 0x000fea0003800000 */
.L_x_67:
        /* <DEDUP_REMOVED lines=10> */
.L_x_70:
[----:B------:R-:W-:Y:S05]  /*4f90*/  BSYNC B1 ;  /* 0x0000000000017941 */ /* 0x000fea0003800000 */
.L_x_69:
        /* <DEDUP_REMOVED lines=10> */
.L_x_72:
[----:B------:R-:W-:Y:S05]  /*5040*/  BSYNC B1 ;  /* 0x0000000000017941 */ /* 0x000fea0003800000 */
.L_x_71:
        /* <DEDUP_REMOVED lines=10> */
.L_x_74:
[----:B------:R-:W-:Y:S05]  /*50f0*/  BSYNC B1 ;  /* 0x0000000000017941 */ /* 0x000fea0003800000 */
.L_x_73:
        /* <DEDUP_REMOVED lines=10> */
.L_x_76:
[----:B------:R-:W-:Y:S05]  /*51a0*/  BSYNC B1 ;  /* 0x0000000000017941 */ /* 0x000fea0003800000 */
.L_x_75:
        /* <DEDUP_REMOVED lines=10> */
.L_x_78:
[----:B------:R-:W-:Y:S05]  /*5250*/  BSYNC B1 ;  /* 0x0000000000017941 */ /* 0x000fea0003800000 */
.L_x_77:
        /* <DEDUP_REMOVED lines=10> */
.L_x_80:
[----:B------:R-:W-:Y:S05]  /*5300*/  BSYNC B1 ;  /* 0x0000000000017941 */ /* 0x000fea0003800000 */
.L_x_79:
        /* <DEDUP_REMOVED lines=10> */
.L_x_82:
[----:B------:R-:W-:Y:S05]  /*53b0*/  BSYNC B1 ;  /* 0x0000000000017941 */ /* 0x000fea0003800000 */
.L_x_81:
        /* <DEDUP_REMOVED lines=10> */
.L_x_84:
[----:B------:R-:W-:Y:S05]  /*5460*/  BSYNC B1 ;  /* 0x0000000000017941 */ /* 0x000fea0003800000 */
.L_x_83:
        /* <DEDUP_REMOVED lines=10> */
.L_x_86:
[----:B------:R-:W-:Y:S05]  /*5510*/  BSYNC B1 ;  /* 0x0000000000017941 */ /* 0x000fea0003800000 */
.L_x_85:
        /* <DEDUP_REMOVED lines=10> */
.L_x_88:
[----:B------:R-:W-:Y:S05]  /*55c0*/  BSYNC B1 ;  /* 0x0000000000017941 */ /* 0x000fea0003800000 */
.L_x_87:
        /* <DEDUP_REMOVED lines=10> */
.L_x_90:
[----:B------:R-:W-:Y:S05]  /*5670*/  BSYNC B1 ;  /* 0x0000000000017941 */ /* 0x000fea0003800000 */
.L_x_89:
        /* <DEDUP_REMOVED lines=10> */
.L_x_92:
[----:B------:R-:W-:Y:S05]  /*5720*/  BSYNC B1 ;  /* 0x0000000000017941 */ /* 0x000fea0003800000 */
.L_x_91:
        /* <DEDUP_REMOVED lines=10> */
.L_x_94:
[----:B------:R-:W-:Y:S05]  /*57d0*/  BSYNC B1 ;  /* 0x0000000000017941 */ /* 0x000fea0003800000 */
.L_x_93:
        /* <DEDUP_REMOVED lines=10> */
.L_x_96:
[----:B------:R-:W-:Y:S05]  /*5880*/  BSYNC B1 ;  /* 0x0000000000017941 */ /* 0x000fea0003800000 */
.L_x_95:
        /* <DEDUP_REMOVED lines=10> */
.L_x_98:
[----:B------:R-:W-:Y:S05]  /*5930*/  BSYNC B1 ;  /* 0x0000000000017941 */ /* 0x000fea0003800000 */
.L_x_97:
        /* <DEDUP_REMOVED lines=10> */
.L_x_100:
[----:B------:R-:W-:Y:S05]  /*59e0*/  BSYNC B1 ;  /* 0x0000000000017941 */ /* 0x000fea0003800000 */
.L_x_99:
        /* <DEDUP_REMOVED lines=10> */
.L_x_102:
[----:B------:R-:W-:Y:S05]  /*5a90*/  BSYNC B1 ;  /* 0x0000000000017941 */ /* 0x000fea0003800000 */
.L_x_101:
        /* <DEDUP_REMOVED lines=10> */
.L_x_104:
[----:B------:R-:W-:Y:S05]  /*5b40*/  BSYNC B1 ;  /* 0x0000000000017941 */ /* 0x000fea0003800000 */
.L_x_103:
        /* <DEDUP_REMOVED lines=10> */
.L_x_106:
[----:B------:R-:W-:Y:S05]  /*5bf0*/  BSYNC B1 ;  /* 0x0000000000017941 */ /* 0x000fea0003800000 */
.L_x_105:
        /* <DEDUP_REMOVED lines=10> */
.L_x_108:
[----:B------:R-:W-:Y:S05]  /*5ca0*/  BSYNC B1 ;  /* 0x0000000000017941 */ /* 0x000fea0003800000 */
.L_x_107:
        /* <DEDUP_REMOVED lines=10> */
.L_x_110:
[----:B------:R-:W-:Y:S05]  /*5d50*/  BSYNC B1 ;  /* 0x0000000000017941 */ /* 0x000fea0003800000 */
.L_x_109:
        /* <DEDUP_REMOVED lines=10> */
.L_x_112:
[----:B------:R-:W-:Y:S05]  /*5e00*/  BSYNC B1 ;  /* 0x0000000000017941 */ /* 0x000fea0003800000 */
.L_x_111:
        /* <DEDUP_REMOVED lines=10> */
.L_x_114:
[----:B------:R-:W-:Y:S05]  /*5eb0*/  BSYNC B1 ;  /* 0x0000000000017941 */ /* 0x000fea0003800000 */
.L_x_113:
        /* <DEDUP_REMOVED lines=10> */
.L_x_116:
[----:B------:R-:W-:Y:S05]  /*5f60*/  BSYNC B1 ;  /* 0x0000000000017941 */ /* 0x000fea0003800000 */
.L_x_115:
        /* <DEDUP_REMOVED lines=10> */
.L_x_118:
[----:B------:R-:W-:Y:S05]  /*6010*/  BSYNC B1 ;  /* 0x0000000000017941 */ /* 0x000fea0003800000 */
.L_x_117:
        /* <DEDUP_REMOVED lines=10> */
.L_x_120:
[----:B------:R-:W-:Y:S05]  /*60c0*/  BSYNC B1 ;  /* 0x0000000000017941 */ /* 0x000fea0003800000 */
.L_x_119:
        /* <DEDUP_REMOVED lines=10> */
.L_x_122:
[----:B------:R-:W-:Y:S05]  /*6170*/  BSYNC B1 ;  /* 0x0000000000017941 */ /* 0x000fea0003800000 */
.L_x_121:
        /* <DEDUP_REMOVED lines=10> */
.L_x_124:
[----:B------:R-:W-:Y:S05]  /*6220*/  BSYNC B1 ;  /* 0x0000000000017941 */ /* 0x000fea0003800000 */
.L_x_123:
        /* <DEDUP_REMOVED lines=10> */
.L_x_126:
[----:B------:R-:W-:Y:S05]  /*62d0*/  BSYNC B1 ;  /* 0x0000000000017941 */ /* 0x000fea0003800000 */
.L_x_125:
        /* <DEDUP_REMOVED lines=10> */
.L_x_128:
[----:B------:R-:W-:Y:S05]  /*6380*/  BSYNC B1 ;  /* 0x0000000000017941 */ /* 0x000fea0003800000 */
.L_x_127:
        /* <DEDUP_REMOVED lines=10> */
.L_x_130:
[----:B------:R-:W-:Y:S05]  /*6430*/  BSYNC B1 ;  /* 0x0000000000017941 */ /* 0x000fea0003800000 */
.L_x_129:
        /* <DEDUP_REMOVED lines=10> */
.L_x_132:
[----:B------:R-:W-:Y:S05]  /*64e0*/  BSYNC B1 ;  /* 0x0000000000017941 */ /* 0x000fea0003800000 */
.L_x_131:
        /* <DEDUP_REMOVED lines=10> */
.L_x_134:
[----:B------:R-:W-:Y:S05]  /*6590*/  BSYNC B1 ;  /* 0x0000000000017941 */ /* 0x000fea0003800000 */
.L_x_133:
        /* <DEDUP_REMOVED lines=10> */
.L_x_136:
[----:B------:R-:W-:Y:S05]  /*6640*/  BSYNC B1 ;  /* 0x0000000000017941 */ /* 0x000fea0003800000 */
.L_x_135:
        /* <DEDUP_REMOVED lines=10> */
.L_x_138:
[----:B------:R-:W-:Y:S05]  /*66f0*/  BSYNC B1 ;  /* 0x0000000000017941 */ /* 0x000fea0003800000 */
.L_x_137:
        /* <DEDUP_REMOVED lines=10> */
.L_x_140:
[----:B------:R-:W-:Y:S05]  /*67a0*/  BSYNC B1 ;  /* 0x0000000000017941 */ /* 0x000fea0003800000 */
.L_x_139:
        /* <DEDUP_REMOVED lines=10> */
.L_x_142:
[----:B------:R-:W-:Y:S05]  /*6850*/  BSYNC B1 ;  /* 0x0000000000017941 */ /* 0x000fea0003800000 */
.L_x_141:
        /* <DEDUP_REMOVED lines=10> */
.L_x_144:
[----:B------:R-:W-:Y:S05]  /*6900*/  BSYNC B1 ;  /* 0x0000000000017941 */ /* 0x000fea0003800000 */
.L_x_143:
        /* <DEDUP_REMOVED lines=10> */
.L_x_146:
[----:B------:R-:W-:Y:S05]  /*69b0*/  BSYNC B1 ;  /* 0x0000000000017941 */ /* 0x000fea0003800000 */
.L_x_145:
        /* <DEDUP_REMOVED lines=10> */
.L_x_148:
[----:B------:R-:W-:Y:S05]  /*6a60*/  BSYNC B1 ;  /* 0x0000000000017941 */ /* 0x000fea0003800000 */
.L_x_147:
        /* <DEDUP_REMOVED lines=10> */
.L_x_150:
[----:B------:R-:W-:Y:S05]  /*6b10*/  BSYNC B1 ;  /* 0x0000000000017941 */ /* 0x000fea0003800000 */
.L_x_149:
        /* <DEDUP_REMOVED lines=10> */
.L_x_152:
[----:B------:R-:W-:Y:S05]  /*6bc0*/  BSYNC B1 ;  /* 0x0000000000017941 */ /* 0x000fea0003800000 */
.L_x_151:
        /* <DEDUP_REMOVED lines=10> */
.L_x_154:
[----:B------:R-:W-:Y:S05]  /*6c70*/  BSYNC B1 ;  /* 0x0000000000017941 */ /* 0x000fea0003800000 */
.L_x_153:
        /* <DEDUP_REMOVED lines=10> */
.L_x_156:
[----:B------:R-:W-:Y:S05]  /*6d20*/  BSYNC B1 ;  /* 0x0000000000017941 */ /* 0x000fea0003800000 */
.L_x_155:
        /* <DEDUP_REMOVED lines=10> */
.L_x_158:
[----:B------:R-:W-:Y:S05]  /*6dd0*/  BSYNC B1 ;  /* 0x0000000000017941 */ /* 0x000fea0003800000 */
.L_x_157:
        /* <DEDUP_REMOVED lines=10> */
.L_x_160:
[----:B------:R-:W-:Y:S05]  /*6e80*/  BSYNC B1 ;  /* 0x0000000000017941 */ /* 0x000fea0003800000 */
.L_x_159:
        /* <DEDUP_REMOVED lines=10> */
.L_x_162:
[----:B------:R-:W-:Y:S05]  /*6f30*/  BSYNC B1 ;  /* 0x0000000000017941 */ /* 0x000fea0003800000 */
.L_x_161:
        /* <DEDUP_REMOVED lines=10> */
.L_x_164:
[----:B------:R-:W-:Y:S05]  /*6fe0*/  BSYNC B1 ;  /* 0x0000000000017941 */ /* 0x000fea0003800000 */
.L_x_163:
        /* <DEDUP_REMOVED lines=10> */
.L_x_166:
[----:B------:R-:W-:Y:S05]  /*7090*/  BSYNC B1 ;  /* 0x0000000000017941 */ /* 0x000fea0003800000 */
.L_x_165:
        /* <DEDUP_REMOVED lines=10> */
.L_x_168:
[----:B------:R-:W-:Y:S05]  /*7140*/  BSYNC B1 ;  /* 0x0000000000017941 */ /* 0x000fea0003800000 */
.L_x_167:
        /* <DEDUP_REMOVED lines=10> */
.L_x_170:
[----:B------:R-:W-:Y:S05]  /*71f0*/  BSYNC B1 ;  /* 0x0000000000017941 */ /* 0x000fea0003800000 */
.L_x_169:
        /* <DEDUP_REMOVED lines=10> */
.L_x_172:
[----:B------:R-:W-:Y:S05]  /*72a0*/  BSYNC B1 ;  /* 0x0000000000017941 */ /* 0x000fea0003800000 */
.L_x_171:
        /* <DEDUP_REMOVED lines=10> */
.L_x_174:
[----:B------:R-:W-:Y:S05]  /*7350*/  BSYNC B1 ;  /* 0x0000000000017941 */ /* 0x000fea0003800000 */
.L_x_173:
        /* <DEDUP_REMOVED lines=10> */
.L_x_176:
[----:B------:R-:W-:Y:S05]  /*7400*/  BSYNC B1 ;  /* 0x0000000000017941 */ /* 0x000fea0003800000 */
.L_x_175:
        /* <DEDUP_REMOVED lines=10> */
.L_x_178:
[----:B------:R-:W-:Y:S05]  /*74b0*/  BSYNC B1 ;  /* 0x0000000000017941 */ /* 0x000fea0003800000 */
.L_x_177:
        /* <DEDUP_REMOVED lines=10> */
.L_x_180:
[----:B------:R-:W-:Y:S05]  /*7560*/  BSYNC B1 ;  /* 0x0000000000017941 */ /* 0x000fea0003800000 */
.L_x_179:
        /* <DEDUP_REMOVED lines=10> */
.L_x_182:
[----:B------:R-:W-:Y:S05]  /*7610*/  BSYNC B1 ;  /* 0x0000000000017941 */ /* 0x000fea0003800000 */
.L_x_181:
        /* <DEDUP_REMOVED lines=10> */
.L_x_184:
[----:B------:R-:W-:Y:S05]  /*76c0*/  BSYNC B1 ;  /* 0x0000000000017941 */ /* 0x000fea0003800000 */
.L_x_183:
        /* <DEDUP_REMOVED lines=10> */
.L_x_186:
[----:B------:R-:W-:Y:S05]  /*7770*/  BSYNC B1 ;  /* 0x0000000000017941 */ /* 0x000fea0003800000 */
.L_x_185:
        /* <DEDUP_REMOVED lines=10> */
.L_x_188:
[----:B------:R-:W-:Y:S05]  /*7820*/  BSYNC B1 ;  /* 0x0000000000017941 */ /* 0x000fea0003800000 */
.L_x_187:
        /* <DEDUP_REMOVED lines=10> */
.L_x_190:
[----:B------:R-:W-:Y:S05]  /*78d0*/  BSYNC B1 ;  /* 0x0000000000017941 */ /* 0x000fea0003800000 */
.L_x_189:
        /* <DEDUP_REMOVED lines=10> */
.L_x_192:
[----:B------:R-:W-:Y:S05]  /*7980*/  BSYNC B1 ;  /* 0x0000000000017941 */ /* 0x000fea0003800000 */
.L_x_191:
        /* <DEDUP_REMOVED lines=10> */
.L_x_194:
[----:B------:R-:W-:Y:S05]  /*7a30*/  BSYNC B1 ;  /* 0x0000000000017941 */ /* 0x000fea0003800000 */
.L_x_193:
        /* <DEDUP_REMOVED lines=10> */
.L_x_196:
[----:B------:R-:W-:Y:S05]  /*7ae0*/  BSYNC B1 ;  /* 0x0000000000017941 */ /* 0x000fea0003800000 */
.L_x_195:
        /* <DEDUP_REMOVED lines=10> */
.L_x_198:
[----:B------:R-:W-:Y:S05]  /*7b90*/  BSYNC B1 ;  /* 0x0000000000017941 */ /* 0x000fea0003800000 */
.L_x_197:
        /* <DEDUP_REMOVED lines=10> */
.L_x_200:
[----:B------:R-:W-:Y:S05]  /*7c40*/  BSYNC B1 ;  /* 0x0000000000017941 */ /* 0x000fea0003800000 */
.L_x_199:
        /* <DEDUP_REMOVED lines=10> */
.L_x_202:
[----:B------:R-:W-:Y:S05]  /*7cf0*/  BSYNC B1 ;  /* 0x0000000000017941 */ /* 0x000fea0003800000 */
.L_x_201:
        /* <DEDUP_REMOVED lines=10> */
.L_x_204:
[----:B------:R-:W-:Y:S05]  /*7da0*/  BSYNC B1 ;  /* 0x0000000000017941 */ /* 0x000fea0003800000 */
.L_x_203:
        /* <DEDUP_REMOVED lines=10> */
.L_x_206:
[----:B------:R-:W-:Y:S05]  /*7e50*/  BSYNC B1 ;  /* 0x0000000000017941 */ /* 0x000fea0003800000 */
.L_x_205:
        /* <DEDUP_REMOVED lines=10> */
.L_x_208:
[----:B------:R-:W-:Y:S05]  /*7f00*/  BSYNC B1 ;  /* 0x0000000000017941 */ /* 0x000fea0003800000 */
.L_x_207:
        /* <DEDUP_REMOVED lines=10> */
.L_x_210:
[----:B------:R-:W-:Y:S05]  /*7fb0*/  BSYNC B1 ;  /* 0x0000000000017941 */ /* 0x000fea0003800000 */
.L_x_209:
        /* <DEDUP_REMOVED lines=10> */
.L_x_212:
[----:B------:R-:W-:Y:S05]  /*8060*/  BSYNC B1 ;  /* 0x0000000000017941 */ /* 0x000fea0003800000 */
.L_x_211:
        /* <DEDUP_REMOVED lines=10> */
.L_x_214:
[----:B------:R-:W-:Y:S05]  /*8110*/  BSYNC B1 ;  /* 0x0000000000017941 */ /* 0x000fea0003800000 */
.L_x_213:
        /* <DEDUP_REMOVED lines=10> */
.L_x_216:
[----:B------:R-:W-:Y:S05]  /*81c0*/  BSYNC B1 ;  /* 0x0000000000017941 */ /* 0x000fea0003800000 */
.L_x_215:
        /* <DEDUP_REMOVED lines=10> */
.L_x_218:
[----:B------:R-:W-:Y:S05]  /*8270*/  BSYNC B1 ;  /* 0x0000000000017941 */ /* 0x000fea0003800000 */
.L_x_217:
[----:B-1----:R-:W2:Y:S02]  /*8280*/  LDL.LU R13, [R1+0x2f4] ;  /* 0x0002f400010d7983 */ /* 0x002ea40000300800 */
[----:B0-2345:R-:W-:Y:S01]  /*8290*/  HADD2.F32 R10, -RZ, R12.H0_H0 ;  /* 0x2000000cff0a7230 */ /* 0x03dfe20000004100 */
[----:B------:R-:W-:Y:S01]  /*82a0*/  ISETP.GT.AND P2, PT, R0, 0xb8, P1 ;  /* 0x000000b80000780c */ /* 0x000fe20000f44270 */
[----:B------:R-:W-:Y:S03]  /*82b0*/  BSSY B1, `(.L_x_219) ;  /* 0x0000009000017945 */ /* 0x000fe60003800000 */
[----:B------:R-:W-:-:S04]  /*82c0*/  FMUL R10, R10, R16 ;  /* 0x000000100a0a7220 */ /* 0x000fc80000400000 */
[----:B------:R-:W-:-:S05]  /*82d0*/  FFMA R10, R13, R2, R10 ;  /* 0x000000020d0a7223 */ /* 0x000fca000000000a */
[----:B------:R-:W-:-:S04]  /*82e0*/  F2FP.F16.F32.PACK_AB R10, RZ, R10 ;  /* 0x0000000aff0a723e */ /* 0x000fc800000000ff */
[----:B------:R-:W-:Y:S02]  /*82f0*/  PRMT R11, R10, 0x7610, R11 ;  /* 0x000076100a0b7816 */ /* 0x000fe4000000000b */
[----:B------:R-:W-:-:S03]  /*8300*/  PRMT R10, R12, 0x7610, R10 ;  /* 0x000076100c0a7816 */ /* 0x000fc6000000000a */
[----:B------:R0:W-:Y:S01]  /*8310*/  @P0 STG.E.U16 desc[UR36][R8.64+0x172], R11 ;  /* 0x0001720b08000986 */ /* 0x0001e2000c101524 */
[----:B------:R-:W-:Y:S05]  /*8320*/  @!P2 BRA `(.L_x_220) ;  /* 0x000000000004a947 */ /* 0x000fea0003800000 */
[----:B------:R1:W5:Y:S02]  /*8330*/  LDG.E.LTC128B.U16 R10, desc[UR36][R6.64+0x170] ;  /* 0x00017024060a7981 */ /* 0x000364000c1e1520 */
.L_x_220:
[----:B------:R-:W-:Y:S05]  /*8340*/  BSYNC B1 ;  /* 0x0000000000017941 */ /* 0x000fea0003800000 */
.L_x_219:
[----:B------:R-:W2:Y:S01]  /*8350*/  LDL.LU R13, [R1+0x2f8] ;  /* 0x0002f800010d7983 */ /* 0x000ea20000300800 */
[----:B0----5:R-:W-:Y:S01]  /*8360*/  HADD2.F32 R11, -RZ, R10.H0_H0 ;  /* 0x2000000aff0b7230 */ /* 0x021fe20000004100 */
[----:B------:R-:W-:Y:S01]  /*8370*/  ISETP.GT.AND P1, PT, R0, 0xb9, P1 ;  /* 0x000000b90000780c */ /* 0x000fe20000f24270 */
[----:B------:R-:W-:Y:S01]  /*8380*/  BSSY B1, `(.L_x_221) ;  /* 0x000000a000017945 */ /* 0x000fe20003800000 */
[----:B------:R-:W-:Y:S02]  /*8390*/  PRMT R12, R10, 0x7610, R12 ;  /* 0x000076100a0c7816 */ /* 0x000fe4000000000c */
[----:B------:R-:W-:-:S04]  /*83a0*/  FMUL R11, R11, R16 ;  /* 0x000000100b0b7220 */ /* 0x000fc80000400000 */
[----:B--2---:R-:W-:Y:S01]  /*83b0*/  FFMA R11, R13, R2, R11 ;  /* 0x000000020d0b7223 */ /* 0x004fe2000000000b */
[----:B------:R-:W-:-:S04]  /*83c0*/  IADD3 R13, P0, R222, 0x80, RZ ;  /* 0x00000080de0d7810 */ /* 0x000fc80007f1e0ff */
[----:B------:R-:W-:Y:S01]  /*83d0*/  F2FP.F16.F32.PACK_AB R11, RZ, R11 ;  /* 0x0000000bff0b723e */ /* 0x000fe200000000ff */
[----:B------:R-:W-:-:S04]  /*83e0*/  IMAD.X R14, RZ, RZ, UR7, P0 ;  /* 0x00000007ff0e7e24 */ /* 0x000fc800080e06ff */
[----:B------:R0:W-:Y:S01]  /*83f0*/  @P2 STG.E.U16 desc[UR36][R4.64+0x170], R11 ;  /* 0x0001700b04002986 */ /* 0x0001e2000c101524 */
[----:B------:R-:W-:Y:S05]  /*8400*/  @!P1 BRA `(.L_x_222) ;  /* 0x0000000000049947 */ /* 0x000fea0003800000 */
[----:B------:R2:W5:Y:S02]  /*8410*/  LDG.E.LTC128B.U16 R12, desc[UR36][R6.64+0x172] ;  /* 0x00017224060c7981 */ /* 0x000564000c1e1520 */
.L_x_222:
[----:B------:R-:W-:Y:S05]  /*8420*/  BSYNC B1 ;  /* 0x0000000000017941 */ /* 0x000fea0003800000 */
.L_x_221:
[----:B------:R-:W3:Y:S01]  /*8430*/  LDL.LU R10, [R1+0x2fc] ;  /* 0x0002fc00010a7983 */ /* 0x000ee20000300800 */
[----:B-12--5:R-:W-:Y:S01]  /*8440*/  HADD2.F32 R6, -RZ, R12.H0_H0 ;  /* 0x2000000cff067230 */ /* 0x026fe20000004100 */
[----:B------:R-:W-:Y:S01]  /*8450*/  ISETP.GT.AND P0, PT, R3, 0x80, PT ;  /* 0x000000800300780c */ /* 0x000fe20003f04270 */
[----:B------:R-:W-:Y:S01]  /*8460*/  IMAD R14, R14, R20, RZ ;  /* 0x000000140e0e7224 */ /* 0x000fe200078e02ff */
[----:B------:R-:W2:Y:S02]  /*8470*/  LDL.LU R223, [R1] ;  /* 0x0000000001df7983 */ /* 0x000ea40000300800 */
[----:B0-----:R-:W-:Y:S01]  /*8480*/  FMUL R11, R6, R16 ;  /* 0x00000010060b7220 */ /* 0x001fe20000400000 */
[C---:B------:R-:W-:Y:S01]  /*8490*/  IMAD R14, R13.reuse, R21, R14 ;  /* 0x000000150d0e7224 */ /* 0x040fe200078e020e */
[----:B------:R-:W-:Y:S01]  /*84a0*/  ISETP.GT.AND P4, PT, R0, RZ, P0 ;  /* 0x000000ff0000720c */ /* 0x000fe20000784270 */
[----:B------:R-:W-:-:S04]  /*84b0*/  IMAD.WIDE.U32 R6, R13, R20, R216 ;  /* 0x000000140d067225 */ /* 0x000fc800078e00d8 */
[----:B------:R-:W-:Y:S02]  /*84c0*/  IMAD.IADD R15, R7, 0x1, R14 ;  /* 0x00000001070f7824 */ /* 0x000fe400078e020e */
[----:B---3--:R-:W-:Y:S01]  /*84d0*/  FFMA R11, R10, R2, R11 ;  /* 0x000000020a0b7223 */ /* 0x008fe2000000000b */
[----:B------:R-:W-:-:S04]  /*84e0*/  LEA R10, P2, R6, R18, 0x1 ;  /* 0x00000012060a7211 */ /* 0x000fc800078408ff */
[----:B------:R-:W-:Y:S02]  /*84f0*/  F2FP.F16.F32.PACK_AB R7, RZ, R11 ;  /* 0x0000000bff07723e */ /* 0x000fe400000000ff */
[----:B------:R-:W-:-:S03]  /*8500*/  LEA.HI.X R11, R6, R19, R15, 0x1, P2 ;  /* 0x00000013060b7211 */ /* 0x000fc600010f0c0f */
[----:B------:R0:W-:Y:S04]  /*8510*/  @P1 STG.E.U16 desc[UR36][R4.64+0x172], R7 ;  /* 0x0001720704001986 */ /* 0x0001e8000c101524 */
[----:B------:R1:W3:Y:S01]  /*8520*/  @P4 LDG.E.LTC128B.U16 R12, desc[UR36][R10.64] ;  /* 0x000000240a0c4981 */ /* 0x0002e2000c1e1520 */
[----:B------:R-:W-:Y:S01]  /*8530*/  USHF.L.U64.HI UR4, UR8, 0x8, UR9 ;  /* 0x0000000808047899 */ /* 0x000fe20008010209 */
[----:B------:R-:W-:Y:S01]  /*8540*/  ISETP.GT.AND P2, PT, R0, 0x1, P0 ;  /* 0x000000010000780c */ /* 0x000fe20000744270 */
[----:B------:R-:W-:Y:S01]  /*8550*/  BSSY B1, `(.L_x_223) ;  /* 0x0000011000017945 */ /* 0x000fe20003800000 */
[----:B0-----:R-:W-:-:S04]  /*8560*/  IMAD.WIDE.U32 R4, R13, R20, R22 ;  /* 0x000000140d047225 */ /* 0x001fc800078e0016 */
[----:B------:R-:W-:Y:S02]  /*8570*/  IMAD.IADD R5, R14, 0x1, R5 ;  /* 0x000000010e057824 */ /* 0x000fe400078e0205 */
[----:B-1----:R-:W-:Y:S02]  /*8580*/  IMAD.U32 R10, RZ, RZ, UR8 ;  /* 0x00000008ff0a7e24 */ /* 0x002fe4000f8e00ff */
[----:B------:R-:W-:-:S03]  /*8590*/  IMAD.WIDE.U32 R4, R218, UR43, R4 ;  /* 0x0000002bda047c25 */ /* 0x000fc6000f8e0004 */
[----:B------:R-:W-:Y:S01]  /*85a0*/  LEA R10, P1, R10, R8, 0x8 ;  /* 0x000000080a0a7211 */ /* 0x000fe200078240ff */
[----:B------:R-:W-:Y:S02]  /*85b0*/  IMAD.IADD R11, R219, 0x1, R5 ;  /* 0x00000001db0b7824 */ /* 0x000fe400078e0205 */
[----:B---3--:R-:W-:-:S05]  /*85c0*/  HADD2.F32 R6, -RZ, R12.H0_H0 ;  /* 0x2000000cff067230 */ /* 0x008fca0000004100 */
[----:B------:R-:W-:-:S04]  /*85d0*/  FMUL R6, R6, R16 ;  /* 0x0000001006067220 */ /* 0x000fc80000400000 */
[----:B--2---:R-:W-:Y:S01]  /*85e0*/  FFMA R7, R223, R2, R6 ;  /* 0x00000002df077223 */ /* 0x004fe20000000006 */
[----:B------:R-:W-:-:S04]  /*85f0*/  LEA R6, P3, R4, R18, 0x1 ;  /* 0x0000001204067211 */ /* 0x000fc800078608ff */
[----:B------:R-:W-:Y:S02]  /*8600*/  F2FP.F16.F32.PACK_AB R5, RZ, R7 ;  /* 0x00000007ff05723e */ /* 0x000fe400000000ff */
[----:B------:R-:W-:Y:S02]  /*8610*/  LEA.HI.X R7, R4, R19, R11, 0x1, P3 ;  /* 0x0000001304077211 */ /* 0x000fe400018f0c0b */
[----:B------:R-:W-:-:S05]  /*8620*/  IADD3.X R11, R9, UR4, RZ, P1, !PT ;  /* 0x00000004090b7c10 */ /* 0x000fca0008ffe4ff */
[----:B------:R0:W-:Y:S01]  /*8630*/  @P4 STG.E.U16 desc[UR36][R10.64], R5 ;  /* 0x000000050a004986 */ /* 0x0001e2000c101524 */
[----:B------:R-:W-:Y:S05]  /*8640*/  @!P2 BRA `(.L_x_224) ;  /* 0x000000000004a947 */ /* 0x000fea0003800000 */
[----:B------:R1:W5:Y:S02]  /*8650*/  LDG.E.LTC128B.U16 R12, desc[UR36][R6.64+0x2] ;  /* 0x00000224060c7981 */ /* 0x000364000c1e1520 */
.L_x_224:
[----:B------:R-:W-:Y:S05]  /*8660*/  BSYNC B1 ;  /* 0x0000000000017941 */ /* 0x000fea0003800000 */
.L_x_223:
[----:B------:R-:W2:Y:S01]  /*8670*/  LDL.LU R224, [R1+0x4] ;  /* 0x0000040001e07983 */ /* 0x000ea20000300800 */
[----:B-----5:R-:W-:Y:S01]  /*8680*/  HADD2.F32 R4, -RZ, R12.H0_H0 ;  /* 0x2000000cff047230 */ /* 0x020fe20000004100 */
[----:B------:R-:W-:Y:S01]  /*8690*/  ISETP.GT.AND P1, PT, R3, 0x88, PT ;  /* 0x000000880300780c */ /* 0x000fe20003f24270 */
[----:B------:R-:W-:Y:S03]  /*86a0*/  BSSY B1, `(.L_x_225) ;  /* 0x0000012000017945 */ /* 0x000fe60003800000 */
[----:B------:R-:W-:Y:S01]  /*86b0*/  FMUL R15, R4, R16 ;  /* 0x00000010040f7220 */ /* 0x000fe20000400000 */
[----:B0-----:R-:W-:Y:S01]  /*86c0*/  IMAD.WIDE.U32 R4, R13, R20, R226 ;  /* 0x000000140d047225 */ /* 0x001fe200078e00e2 */
[----:B------:R-:W-:-:S03]  /*86d0*/  ISETP.GT.AND P3, PT, R0, RZ, P1 ;  /* 0x000000ff0000720c */ /* 0x000fc60000f64270 */
[----:B------:R-:W-:Y:S01]  /*86e0*/  IMAD.IADD R13, R14, 0x1, R5 ;  /* 0x000000010e0d7824 */ /* 0x000fe200078e0205 */
[----:B------:R-:W-:Y:S01]  /*86f0*/  IADD3 R5, P4, R220, R4, RZ ;  /* 0x00000004dc057210 */ /* 0x000fe20007f9e0ff */
[----:B--2---:R-:W-:-:S05]  /*8700*/  FFMA R15, R224, R2, R15 ;  /* 0x00000002e00f7223 */ /* 0x004fca000000000f */
[----:B------:R-:W-:Y:S01]  /*8710*/  F2FP.F16.F32.PACK_AB R14, RZ, R15 ;  /* 0x0000000fff0e723e */ /* 0x000fe200000000ff */
[----:B------:R-:W-:Y:S01]  /*8720*/  IMAD.X R15, R13, 0x1, R217, P4 ;  /* 0x000000010d0f7824 */ /* 0x000fe200020e06d9 */
[C---:B------:R-:W-:Y:S02]  /*8730*/  LEA R224, P4, R5.reuse, R18, 0x1 ;  /* 0x0000001205e07211 */ /* 0x040fe400078808ff */
[----:B------:R-:W-:Y:S02]  /*8740*/  PRMT R223, R14, 0x7610, R223 ;  /* 0x000076100edf7816 */ /* 0x000fe400000000df */
[----:B------:R-:W-:Y:S02]  /*8750*/  IADD3 R14, P5, R22, R4, RZ ;  /* 0x00000004160e7210 */ /* 0x000fe40007fbe0ff */
[----:B------:R-:W-:Y:S01]  /*8760*/  LEA.HI.X R225, R5, R19, R15, 0x1, P4 ;  /* 0x0000001305e17211 */ /* 0x000fe200020f0c0f */
[----:B------:R0:W-:Y:S02]  /*8770*/  @P2 STG.E.U16 desc[UR36][R10.64+0x2], R223 ;  /* 0x000002df0a002986 */ /* 0x0001e4000c101524 */
[----:B------:R-:W-:Y:S01]  /*8780*/  IMAD.X R15, R23, 0x1, R13, P5 ;  /* 0x00000001170f7824 */ /* 0x000fe200028e060d */
[----:B0-----:R-:W-:Y:S01]  /*8790*/  PRMT R223, R12, 0x7610, R223 ;  /* 0x000076100cdf7816 */ /* 0x001fe200000000df */
[----:B------:R-:W-:Y:S06]  /*87a0*/  @!P3 BRA `(.L_x_226) ;  /* 0x000000000004b947 */ /* 0x000fec0003800000 */
[----:B------:R0:W5:Y:S02]  /*87b0*/  LDG.E.LTC128B.U16 R223, desc[UR36][R224.64] ;  /* 0x00000024e0df7981 */ /* 0x000164000c1e1520 */
.L_x_226:
[----:B------:R-:W-:Y:S05]  /*87c0*/  BSYNC B1 ;  /* 0x0000000000017941 */ /* 0x000fea0003800000 */
.L_x_225:
[----:B------:R-:W2:Y:S01]  /*87d0*/  LDL.LU R5, [R1+0x8] ;  /* 0x0000080001057983 */ /* 0x000ea20000300800 */
[----:B-----5:R-:W-:Y:S01]  /*87e0*/  HADD2.F32 R4, -RZ, R223.H0_H0 ;  /* 0x200000dfff047230 */ /* 0x020fe20000004100 */
[----:B------:R-:W-:Y:S01]  /*87f0*/  IADD3 R12, P2, R10, R229, RZ ;  /* 0x000000e50a0c7210 */ /* 0x000fe20007f5e0ff */
[----:B------:R-:W-:Y:S01]  /*8800*/  IMAD.WIDE.U32 R14, R218, UR43, R14 ;  /* 0x0000002bda0e7c25 */ /* 0x000fe2000f8e000e */
[----:B------:R-:W-:Y:S03]  /*8810*/  BSSY B1, `(.L_x_227) ;  /* 0x000000c000017945 */ /* 0x000fe60003800000 */
[----:B------:R-:W-:Y:S01]  /*8820*/  FMUL R4, R4, R16 ;  /* 0x0000001004047220 */ /* 0x000fe20000400000 */
[----:B------:R-:W-:-:S03]  /*8830*/  IMAD.IADD R13, R219, 0x1, R15 ;  /* 0x00000001db0d7824 */ /* 0x000fc600078e020f */
[----:B--2---:R-:W-:Y:S01]  /*8840*/  FFMA R5, R5, R2, R4 ;  /* 0x0000000205057223 */ /* 0x004fe20000000004 */
[----:B------:R-:W-:-:S04]  /*8850*/  LEA R4, P4, R14, R18, 0x1 ;  /* 0x000000120e047211 */ /* 0x000fc800078808ff */
[----:B------:R-:W-:Y:S02]  /*8860*/  F2FP.F16.F32.PACK_AB R15, RZ, R5 ;  /* 0x00000005ff0f723e */ /* 0x000fe400000000ff */
[----:B------:R-:W-:Y:S01]  /*8870*/  LEA.HI.X R5, R14, R19, R13, 0x1, P4 ;  /* 0x000000130e057211 */ /* 0x000fe200020f0c0d */
[----:B------:R-:W-:Y:S01]  /*8880*/  IMAD.X R13, R11, 0x1, R228, P2 ;  /* 0x000000010b0d7824 */ /* 0x000fe200010e06e4 */
[----:B------:R-:W-:-:S04]  /*8890*/  ISETP.GT.AND P4, PT, R0, 0x1, P1 ;  /* 0x000000010000780c */ /* 0x000fc80000f84270 */
[----:B------:R2:W-:Y:S09]  /*88a0*/  @P3 STG.E.U16 desc[UR36][R12.64], R15 ;  /* 0x0000000f0c003986 */ /* 0x0005f2000c101524 */
[----:B------:R-:W-:Y:S05]  /*88b0*/  @!P4 BRA `(.L_x_228) ;  /* 0x000000000004c947 */ /* 0x000fea0003800000 */
[----:B------:R3:W5:Y:S02]  /*88c0*/  LDG.E.LTC128B.U16 R223, desc[UR36][R4.64+0x2] ;  /* 0x0000022404df7981 */ /* 0x000764000c1e1520 */
.L_x_228:
[----:B------:R-:W-:Y:S05]  /*88d0*/  BSYNC B1 ;  /* 0x0000000000017941 */ /* 0x000fea0003800000 */
.L_x_227:
[----:B--2---:R-:W0:Y:S01]  /*88e0*/  LDL.LU R15, [R1+0xc] ;  /* 0x00000c00010f7983 */ /* 0x004e220000300800 */
[----:B-----5:R-:W-:Y:S01]  /*88f0*/  HADD2.F32 R14, -RZ, R223.H0_H0 ;  /* 0x200000dfff0e7230 */ /* 0x020fe20000004100 */
[----:B------:R-:W-:Y:S01]  /*8900*/  ISETP.GT.AND P3, PT, R0, 0x8, P0 ;  /* 0x000000080000780c */ /* 0x000fe20000764270 */
[----:B------:R-:W-:Y:S03]  /*8910*/  BSSY B1, `(.L_x_229) ;  /* 0x0000009000017945 */ /* 0x000fe60003800000 */
[----:B------:R-:W-:-:S04]  /*8920*/  FMUL R14, R14, R16 ;  /* 0x000000100e0e7220 */ /* 0x000fc80000400000 */
[----:B0-----:R-:W-:Y:S01]  /*8930*/  FFMA R224, R15, R2, R14 ;  /* 0x000000020fe07223 */ /* 0x001fe2000000000e */
[----:B------:R-:W-:-:S04]  /*8940*/  IADD3 R14, P2, R229, R10, RZ ;  /* 0x0000000ae50e7210 */ /* 0x000fc80007f5e0ff */
[----:B------:R-:W-:Y:S01]  /*8950*/  F2FP.F16.F32.PACK_AB R224, RZ, R224 ;  /* 0x000000e0ffe0723e */ /* 0x000fe200000000ff */
[----:B------:R-:W-:-:S05]  /*8960*/  IMAD.X R15, R228, 0x1, R11, P2 ;  /* 0x00000001e40f7824 */ /* 0x000fca00010e060b */
[----:B------:R0:W-:Y:S01]  /*8970*/  @P4 STG.E.U16 desc[UR36][R14.64+0x2], R224 ;  /* 0x000002e00e004986 */ /* 0x0001e2000c101524 */
[----:B------:R-:W-:Y:S05]  /*8980*/  @!P3 BRA `(.L_x_230) ;  /* 0x000000000004b947 */ /* 0x000fea0003800000 */
[----:B------:R2:W5:Y:S02]  /*8990*/  LDG.E.LTC128B.U16 R223, desc[UR36][R6.64+0x10] ;  /* 0x0000102406df7981 */ /* 0x000564000c1e1520 */
.L_x_230:
[----:B------:R-:W-:Y:S05]  /*89a0*/  BSYNC B1 ;  /* 0x0000000000017941 */ /* 0x000fea0003800000 */
.L_x_229:
[----:B------:R-:W4:Y:S01]  /*89b0*/  LDL.LU R225, [R1+0x10] ;  /* 0x0000100001e17983 */ /* 0x000f220000300800 */
[----:B0----5:R-:W-:Y:S01]  /*89c0*/  HADD2.F32 R224, -RZ, R223.H0_H0 ;  /* 0x200000dfffe07230 */ /* 0x021fe20000004100 */
[----:B------:R-:W-:Y:S01]  /*89d0*/  ISETP.GT.AND P2, PT, R0, 0x9, P0 ;  /* 0x000000090000780c */ /* 0x000fe20000744270 */
[----:B------:R-:W-:Y:S03]  /*89e0*/  BSSY B1, `(.L_x_231) ;  /* 0x000000a000017945 */ /* 0x000fe60003800000 */
[----:B------:R-:W-:-:S04]  /*89f0*/  FMUL R224, R224, R16 ;  /* 0x00000010e0e07220 */ /* 0x000fc80000400000 */
[----:B----4-:R-:W-:Y:S01]  /*8a00*/  FFMA R224, R225, R2, R224 ;  /* 0x00000002e1e07223 */ /* 0x010fe200000000e0 */
[----:B------:R-:W-:-:S04]  /*8a10*/  @P3 IMAD.MOV.U32 R225, RZ, RZ, R11 ;  /* 0x000000ffffe13224 */ /* 0x000fc800078e000b */
[----:B------:R-:W-:-:S04]  /*8a20*/  F2FP.F16.F32.PACK_AB R224, RZ, R224 ;  /* 0x000000e0ffe0723e */ /* 0x000fc800000000ff */
[----:B------:R-:W-:Y:S01]  /*8a30*/  PRMT R230, R224, 0x7610, R230 ;  /* 0x00007610e0e67816 */ /* 0x000fe200000000e6 */
[----:B------:R-:W-:-:S05]  /*8a40*/  @P3 IMAD.MOV.U32 R224, RZ, RZ, R10 ;  /* 0x000000ffffe03224 */ /* 0x000fca00078e000a */
[----:B------:R0:W-:Y:S01]  /*8a50*/  @P3 STG.E.U16 desc[UR36][R224.64+0x10], R230 ;  /* 0x000010e6e0003986 */ /* 0x0001e2000c101524 */
[----:B------:R-:W-:Y:S05]  /*8a60*/  @!P2 BRA `(.L_x_232) ;  /* 0x000000000004a947 */ /* 0x000fea0003800000 */
[----:B------:R4:W5:Y:S02]  /*8a70*/  LDG.E.LTC128B.U16 R223, desc[UR36][R6.64+0x12] ;  /* 0x0000122406df7981 */ /* 0x000964000c1e1520 */
.L_x_232:
[----:B------:R-:W-:Y:S05]  /*8a80*/  BSYNC B1 ;  /* 0x0000000000017941 */ /* 0x000fea0003800000 */
.L_x_231:
[----:B0-----:R-:W2:Y:S01]  /*8a90*/  LDL.LU R225, [R1+0x14] ;  /* 0x0000140001e17983 */ /* 0x001ea20000300800 */
[----:B-----5:R-:W-:Y:S01]  /*8aa0*/  HADD2.F32 R224, -RZ, R223.H0_H0 ;  /* 0x200000dfffe07230 */ /* 0x020fe20000004100 */
        /* <DEDUP_REMOVED lines=8> */
.L_x_234:
[----:B------:R-:W-:Y:S05]  /*8b30*/  BSYNC B1 ;  /* 0x0000000000017941 */ /* 0x000fea0003800000 */
.L_x_233:
[----:B------:R-:W3:Y:S01]  /*8b40*/  LDL.LU R225, [R1+0x18] ;  /* 0x0000180001e17983 */ /* 0x000ee20000300800 */
[----:B0----5:R-:W-:Y:S01]  /*8b50*/  HADD2.F32 R224, -RZ, R223.H0_H0 ;  /* 0x200000dfffe07230 */ /* 0x021fe20000004100 */
        /* <DEDUP_REMOVED lines=8> */
.L_x_236:
[----:B------:R-:W-:Y:S05]  /*8be0*/  BSYNC B1 ;  /* 0x0000000000017941 */ /* 0x000fea0003800000 */
.L_x_235:
[----:B------:R-:W2:Y:S01]  /*8bf0*/  LDL.LU R225, [R1+0x1c] ;  /* 0x00001c0001e17983 */ /* 0x000ea20000300800 */
[----:B0----5:R-:W-:Y:S01]  /*8c00*/  HADD2.F32 R224, -RZ, R223.H0_H0 ;  /* 0x200000dfffe07230 */ /* 0x021fe20000004100 */
        /* <DEDUP_REMOVED lines=8> */
.L_x_238:
[----:B------:R-:W-:Y:S05]  /*8c90*/  BSYNC B1 ;  /* 0x0000000000017941 */ /* 0x000fea0003800000 */
.L_x_237:
[----:B------:R-:W3:Y:S01]  /*8ca0*/  LDL.LU R225, [R1+0x20] ;  /* 0x0000200001e17983 */ /* 0x000ee20000300800 */
[----:B0----5:R-:W-:Y:S01]  /*8cb0*/  HADD2.F32 R224, -RZ, R223.H0_H0 ;  /* 0x200000dfffe07230 */ /* 0x021fe20000004100 */
[----:B------:R-:W-:Y:S01]  /*8cc0*/  ISETP.GT.AND P2, PT, R0, 0x11, P0 ;  /* 0x000000110000780c */ /* 0x000fe20000744270 */
[----:B------:R-:W-:Y:S03]  /*8cd0*/  BSSY B1, `(.L_x_239) ;  /* 0x000000a000017945 */ /* 0x000fe60003800000 */
[----:B------:R-:W-:-:S04]  /*8ce0*/  FMUL R224, R224, R16 ;  /* 0x00000010e0e07220 */ /* 0x000fc80000400000 */
[----:B---3--:R-:W-:Y:S01]  /*8cf0*/  FFMA R224, R225, R2, R224 ;  /* 0x00000002e1e07223 */ /* 0x008fe200000000e0 */
[----:B------:R-:W-:-:S04]  /*8d00*/  @P3 IMAD.MOV.U32 R225, RZ, RZ, R11 ;  /* 0x000000ffffe13224 */ /* 0x000fc800078e000b */
[----:B------:R-:W-:-:S04]  /*8d10*/  F2FP.F16.F32.PACK_AB R224, RZ, R224 ;  /* 0x000000e0ffe0723e */ /* 0x000fc800000000ff */
[----:B------:R-:W-:Y:S01]  /*8d20*/  PRMT R230, R224, 0x7610, R230 ;  /* 0x00007610e0e67816 */ /* 0x000fe200000000e6 */
[----:B------:R-:W-:-:S05]  /*8d30*/  @P3 IMAD.MOV.U32 R224, RZ, RZ, R10 ;  /* 0x000000ffffe03224 */ /* 0x000fca00078e000a */
[----:B------:R0:W-:Y:S01]  /*8d40*/  @P3 STG.E.U16 desc[UR36][R224.64+0x20], R230 ;  /* 0x000020e6e0003986 */ /* 0x0001e2000c101524 */
[----:B------:R-:W-:Y:S05]  /*8d50*/  @!P2 BRA `(.L_x_240) ;  /* 0x000000000004a947 */ /* 0x000fea0003800000 */
[----:B------:R3:W5:Y:S02]  /*8d60*/  LDG.E.LTC128B.U16 R223, desc[UR36][R6.64+0x22] ;  /* 0x0000222406df7981 */ /* 0x000764000c1e1520 */
.L_x_240:
[----:B------:R-:W-:Y:S05]  /*8d70*/  BSYNC B1 ;  /* 0x0000000000017941 */ /* 0x000fea0003800000 */
.L_x_239:
        /* <DEDUP_REMOVED lines=10> */
.L_x_242:
[----:B------:R-:W-:Y:S05]  /*8e20*/  BSYNC B1 ;  /* 0x0000000000017941 */ /* 0x000fea0003800000 */
.L_x_241:
        /* <DEDUP_REMOVED lines=10> */
.L_x_244:
[----:B------:R-:W-:Y:S05]  /*8ed0*/  BSYNC B1 ;  /* 0x0000000000017941 */ /* 0x000fea0003800000 */
.L_x_243:
        /* <DEDUP_REMOVED lines=10> */
.L_x_246:
[----:B------:R-:W-:Y:S05]  /*8f80*/  BSYNC B1 ;  /* 0x0000000000017941 */ /* 0x000fea0003800000 */
.L_x_245:
        /* <DEDUP_REMOVED lines=13> */
.L_x_248:
[----:B------:R-:W-:Y:S05]  /*9060*/  BSYNC B1 ;  /* 0x0000000000017941 */ /* 0x000fea0003800000 */
.L_x_247:
        /* <DEDUP_REMOVED lines=10> */
.L_x_250:
[----:B------:R-:W-:Y:S05]  /*9110*/  BSYNC B1 ;  /* 0x0000000000017941 */ /* 0x000fea0003800000 */
.L_x_249:
        /* <DEDUP_REMOVED lines=10> */
.L_x_252:
[----:B------:R-:W-:Y:S05]  /*91c0*/  BSYNC B1 ;  /* 0x0000000000017941 */ /* 0x000fea0003800000 */
.L_x_251:
        /* <DEDUP_REMOVED lines=10> */
.L_x_254:
[----:B------:R-:W-:Y:S05]  /*9270*/  BSYNC B1 ;  /* 0x0000000000017941 */ /* 0x000fea0003800000 */
.L_x_253:
        /* <DEDUP_REMOVED lines=13> */
.L_x_256:
[----:B------:R-:W-:Y:S05]  /*9350*/  BSYNC B1 ;  /* 0x0000000000017941 */ /* 0x000fea0003800000 */
.L_x_255:
        /* <DEDUP_REMOVED lines=10> */
.L_x_258:
[----:B------:R-:W-:Y:S05]  /*9400*/  BSYNC B1 ;  /* 0x0000000000017941 */ /* 0x000fea0003800000 */
.L_x_257:
        /* <DEDUP_REMOVED lines=10> */
.L_x_260:
[----:B------:R-:W-:Y:S05]  /*94b0*/  BSYNC B1 ;  /* 0x0000000000017941 */ /* 0x000fea0003800000 */
.L_x_259:
        /* <DEDUP_REMOVED lines=10> */
.L_x_262:
[----:B------:R-:W-:Y:S05]  /*9560*/  BSYNC B1 ;  /* 0x0000000000017941 */ /* 0x000fea0003800000 */
.L_x_261:
        /* <DEDUP_REMOVED lines=13> */
.L_x_264:
[----:B------:R-:W-:Y:S05]  /*9640*/  BSYNC B1 ;  /* 0x0000000000017941 */ /* 0x000fea0003800000 */
.L_x_263:
        /* <DEDUP_REMOVED lines=10> */
.L_x_266:
[----:B------:R-:W-:Y:S05]  /*96f0*/  BSYNC B1 ;  /* 0x0000000000017941 */ /* 0x000fea0003800000 */
.L_x_265:
        /* <DEDUP_REMOVED lines=10> */
.L_x_268:
[----:B------:R-:W-:Y:S05]  /*97a0*/  BSYNC B1 ;  /* 0x0000000000017941 */ /* 0x000fea0003800000 */
.L_x_267:
        /* <DEDUP_REMOVED lines=10> */
.L_x_270:
[----:B------:R-:W-:Y:S05]  /*9850*/  BSYNC B1 ;  /* 0x0000000000017941 */ /* 0x000fea0003800000 */
.L_x_269:
        /* <DEDUP_REMOVED lines=13> */
.L_x_272:
[----:B------:R-:W-:Y:S05]  /*9930*/  BSYNC B1 ;  /* 0x0000000000017941 */ /* 0x000fea0003800000 */
.L_x_271:
        /* <DEDUP_REMOVED lines=10> */
.L_x_274:
[----:B------:R-:W-:Y:S05]  /*99e0*/  BSYNC B1 ;  /* 0x0000000000017941 */ /* 0x000fea0003800000 */
.L_x_273:
        /* <DEDUP_REMOVED lines=10> */
.L_x_276:
[----:B------:R-:W-:Y:S05]  /*9a90*/  BSYNC B1 ;  /* 0x0000000000017941 */ /* 0x000fea0003800000 */
.L_x_275:
        /* <DEDUP_REMOVED lines=10> */
.L_x_278:
[----:B------:R-:W-:Y:S05]  /*9b40*/  BSYNC B1 ;  /* 0x0000000000017941 */ /* 0x000fea0003800000 */
.L_x_277:
        /* <DEDUP_REMOVED lines=13> */
.L_x_280:
[----:B------:R-:W-:Y:S05]  /*9c20*/  BSYNC B1 ;  /* 0x0000000000017941 */ /* 0x000fea0003800000 */
.L_x_279:
        /* <DEDUP_REMOVED lines=10> */
.L_x_282:
[----:B------:R-:W-:Y:S05]  /*9cd0*/  BSYNC B1 ;  /* 0x0000000000017941 */ /* 0x000fea0003800000 */
.L_x_281:
        /* <DEDUP_REMOVED lines=10> */
.L_x_284:
[----:B------:R-:W-:Y:S05]  /*9d80*/  BSYNC B1 ;  /* 0x0000000000017941 */ /* 0x000fea0003800000 */
.L_x_283:
        /* <DEDUP_REMOVED lines=10> */
.L_x_286:
[----:B------:R-:W-:Y:S05]  /*9e30*/  BSYNC B1 ;  /* 0x0000000000017941 */ /* 0x000fea0003800000 */
.L_x_285:
        /* <DEDUP_REMOVED lines=13> */
.L_x_288:
[----:B------:R-:W-:Y:S05]  /*9f10*/  BSYNC B1 ;  /* 0x0000000000017941 */ /* 0x000fea0003800000 */
.L_x_287:
        /* <DEDUP_REMOVED lines=10> */
.L_x_290:
[----:B------:R-:W-:Y:S05]  /*9fc0*/  BSYNC B1 ;  /* 0x0000000000017941 */ /* 0x000fea0003800000 */
.L_x_289:
        /* <DEDUP_REMOVED lines=10> */
.L_x_292:
[----:B------:R-:W-:Y:S05]  /*a070*/  BSYNC B1 ;  /* 0x0000000000017941 */ /* 0x000fea0003800000 */
.L_x_291:
        /* <DEDUP_REMOVED lines=10> */
.L_x_294:
[----:B------:R-:W-:Y:S05]  /*a120*/  BSYNC B1 ;  /* 0x0000000000017941 */ /* 0x000fea0003800000 */
.L_x_293:
        /* <DEDUP_REMOVED lines=13> */
.L_x_296:
[----:B------:R-:W-:Y:S05]  /*a200*/  BSYNC B1 ;  /* 0x0000000000017941 */ /* 0x000fea0003800000 */
.L_x_295:
        /* <DEDUP_REMOVED lines=10> */
.L_x_298:
[----:B------:R-:W-:Y:S05]  /*a2b0*/  BSYNC B1 ;  /* 0x0000000000017941 */ /* 0x000fea0003800000 */
.L_x_297:
        /* <DEDUP_REMOVED lines=10> */
.L_x_300:
[----:B------:R-:W-:Y:S05]  /*a360*/  BSYNC B1 ;  /* 0x0000000000017941 */ /* 0x000fea0003800000 */
.L_x_299:
        /* <DEDUP_REMOVED lines=10> */
.L_x_302:
[----:B------:R-:W-:Y:S05]  /*a410*/  BSYNC B1 ;  /* 0x0000000000017941 */ /* 0x000fea0003800000 */
.L_x_301:
        /* <DEDUP_REMOVED lines=13> */
.L_x_304:
[----:B------:R-:W-:Y:S05]  /*a4f0*/  BSYNC B1 ;  /* 0x0000000000017941 */ /* 0x000fea0003800000 */
.L_x_303:
        /* <DEDUP_REMOVED lines=10> */
.L_x_306:
[----:B------:R-:W-:Y:S05]  /*a5a0*/  BSYNC B1 ;  /* 0x0000000000017941 */ /* 0x000fea0003800000 */
.L_x_305:
        /* <DEDUP_REMOVED lines=10> */
.L_x_308:
[----:B------:R-:W-:Y:S05]  /*a650*/  BSYNC B1 ;  /* 0x0000000000017941 */ /* 0x000fea0003800000 */
.L_x_307:
        /* <DEDUP_REMOVED lines=10> */
.L_x_310:
[----:B------:R-:W-:Y:S05]  /*a700*/  BSYNC B1 ;  /* 0x0000000000017941 */ /* 0x000fea0003800000 */
.L_x_309:
        /* <DEDUP_REMOVED lines=13> */
.L_x_312:
[----:B------:R-:W-:Y:S05]  /*a7e0*/  BSYNC B1 ;  /* 0x0000000000017941 */ /* 0x000fea0003800000 */
.L_x_311:
        /* <DEDUP_REMOVED lines=10> */
.L_x_314:
[----:B------:R-:W-:Y:S05]  /*a890*/  BSYNC B1 ;  /* 0x0000000000017941 */ /* 0x000fea0003800000 */
.L_x_313:
        /* <DEDUP_REMOVED lines=10> */
.L_x_316:
[----:B------:R-:W-:Y:S05]  /*a940*/  BSYNC B1 ;  /* 0x0000000000017941 */ /* 0x000fea0003800000 */
.L_x_315:
        /* <DEDUP_REMOVED lines=10> */
.L_x_318:
[----:B------:R-:W-:Y:S05]  /*a9f0*/  BSYNC B1 ;  /* 0x0000000000017941 */ /* 0x000fea0003800000 */
.L_x_317:
        /* <DEDUP_REMOVED lines=13> */
.L_x_320:
[----:B------:R-:W-:Y:S05]  /*aad0*/  BSYNC B1 ;  /* 0x0000000000017941 */ /* 0x000fea0003800000 */
.L_x_319:
        /* <DEDUP_REMOVED lines=10> */
.L_x_322:
[----:B------:R-:W-:Y:S05]  /*ab80*/  BSYNC B1 ;  /* 0x0000000000017941 */ /* 0x000fea0003800000 */
.L_x_321:
        /* <DEDUP_REMOVED lines=10> */
.L_x_324:
[----:B------:R-:W-:Y:S05]  /*ac30*/  BSYNC B1 ;  /* 0x0000000000017941 */ /* 0x000fea0003800000 */
.L_x_323:
        /* <DEDUP_REMOVED lines=10> */
.L_x_326:
[----:B------:R-:W-:Y:S05]  /*ace0*/  BSYNC B1 ;  /* 0x0000000000017941 */ /* 0x000fea0003800000 */
.L_x_325:
        /* <DEDUP_REMOVED lines=13> */
.L_x_328:
[----:B------:R-:W-:Y:S05]  /*adc0*/  BSYNC B1 ;  /* 0x0000000000017941 */ /* 0x000fea0003800000 */
.L_x_327:
        /* <DEDUP_REMOVED lines=10> */
.L_x_330:
[----:B------:R-:W-:Y:S05]  /*ae70*/  BSYNC B1 ;  /* 0x0000000000017941 */ /* 0x000fea0003800000 */
.L_x_329:
        /* <DEDUP_REMOVED lines=10> */
.L_x_332:
[----:B------:R-:W-:Y:S05]  /*af20*/  BSYNC B1 ;  /* 0x0000000000017941 */ /* 0x000fea0003800000 */
.L_x_331:
        /* <DEDUP_REMOVED lines=10> */
.L_x_334:
[----:B------:R-:W-:Y:S05]  /*afd0*/  BSYNC B1 ;  /* 0x0000000000017941 */ /* 0x000fea0003800000 */
.L_x_333:
        /* <DEDUP_REMOVED lines=13> */
.L_x_336:
[----:B------:R-:W-:Y:S05]  /*b0b0*/  BSYNC B1 ;  /* 0x0000000000017941 */ /* 0x000fea0003800000 */
.L_x_335:
        /* <DEDUP_REMOVED lines=10> */
.L_x_338:
[----:B------:R-:W-:Y:S05]  /*b160*/  BSYNC B1 ;  /* 0x0000000000017941 */ /* 0x000fea0003800000 */
.L_x_337:
        /* <DEDUP_REMOVED lines=10> */
.L_x_340:
[----:B------:R-:W-:Y:S05]  /*b210*/  BSYNC B1 ;  /* 0x0000000000017941 */ /* 0x000fea0003800000 */
.L_x_339:
        /* <DEDUP_REMOVED lines=10> */
.L_x_342:
[----:B------:R-:W-:Y:S05]  /*b2c0*/  BSYNC B1 ;  /* 0x0000000000017941 */ /* 0x000fea0003800000 */
.L_x_341:
        /* <DEDUP_REMOVED lines=13> */
.L_x_344:
[----:B------:R-:W-:Y:S05]  /*b3a0*/  BSYNC B1 ;  /* 0x0000000000017941 */ /* 0x000fea0003800000 */
.L_x_343:
        /* <DEDUP_REMOVED lines=10> */
.L_x_346:
[----:B------:R-:W-:Y:S05]  /*b450*/  BSYNC B1 ;  /* 0x0000000000017941 */ /* 0x000fea0003800000 */
.L_x_345:
        /* <DEDUP_REMOVED lines=10> */
.L_x_348:
[----:B------:R-:W-:Y:S05]  /*b500*/  BSYNC B1 ;  /* 0x0000000000017941 */ /* 0x000fea0003800000 */
.L_x_347:
        /* <DEDUP_REMOVED lines=10> */
.L_x_350:
[----:B------:R-:W-:Y:S05]  /*b5b0*/  BSYNC B1 ;  /* 0x0000000000017941 */ /* 0x000fea0003800000 */
.L_x_349:
        /* <DEDUP_REMOVED lines=13> */
.L_x_352:
[----:B------:R-:W-:Y:S05]  /*b690*/  BSYNC B1 ;  /* 0x0000000000017941 */ /* 0x000fea0003800000 */
.L_x_351:
        /* <DEDUP_REMOVED lines=10> */
.L_x_354:
[----:B------:R-:W-:Y:S05]  /*b740*/  BSYNC B1 ;  /* 0x0000000000017941 */ /* 0x000fea0003800000 */
.L_x_353:
        /* <DEDUP_REMOVED lines=10> */
.L_x_356:
[----:B------:R-:W-:Y:S05]  /*b7f0*/  BSYNC B1 ;  /* 0x0000000000017941 */ /* 0x000fea0003800000 */
.L_x_355:
        /* <DEDUP_REMOVED lines=10> */
.L_x_358:
[----:B------:R-:W-:Y:S05]  /*b8a0*/  BSYNC B1 ;  /* 0x0000000000017941 */ /* 0x000fea0003800000 */
.L_x_357:
        /* <DEDUP_REMOVED lines=13> */
.L_x_360:
[----:B------:R-:W-:Y:S05]  /*b980*/  BSYNC B1 ;  /* 0x0000000000017941 */ /* 0x000fea0003800000 */
.L_x_359:
        /* <DEDUP_REMOVED lines=10> */
.L_x_362:
[----:B------:R-:W-:Y:S05]  /*ba30*/  BSYNC B1 ;  /* 0x0000000000017941 */ /* 0x000fea0003800000 */
.L_x_361:
        /* <DEDUP_REMOVED lines=10> */
.L_x_364:
[----:B------:R-:W-:Y:S05]  /*bae0*/  BSYNC B1 ;  /* 0x0000000000017941 */ /* 0x000fea0003800000 */
.L_x_363:
        /* <DEDUP_REMOVED lines=10> */
.L_x_366:
[----:B------:R-:W-:Y:S05]  /*bb90*/  BSYNC B1 ;  /* 0x0000000000017941 */ /* 0x000fea0003800000 */
.L_x_365:
        /* <DEDUP_REMOVED lines=13> */
.L_x_368:
[----:B------:R-:W-:Y:S05]  /*bc70*/  BSYNC B1 ;  /* 0x0000000000017941 */ /* 0x000fea0003800000 */
.L_x_367:
        /* <DEDUP_REMOVED lines=10> */
.L_x_370:
[----:B------:R-:W-:Y:S05]  /*bd20*/  BSYNC B1 ;  /* 0x0000000000017941 */ /* 0x000fea0003800000 */
.L_x_369:
        /* <DEDUP_REMOVED lines=10> */
.L_x_372:
[----:B------:R-:W-:Y:S05]  /*bdd0*/  BSYNC B1 ;  /* 0x0000000000017941 */ /* 0x000fea0003800000 */
.L_x_371:
        /* <DEDUP_REMOVED lines=10> */
.L_x_374:
[----:B------:R-:W-:Y:S05]  /*be80*/  BSYNC B1 ;  /* 0x0000000000017941 */ /* 0x000fea0003800000 */
.L_x_373:
        /* <DEDUP_REMOVED lines=13> */
.L_x_376:
[----:B------:R-:W-:Y:S05]  /*bf60*/  BSYNC B1 ;  /* 0x0000000000017941 */ /* 0x000fea0003800000 */
.L_x_375:
        /* <DEDUP_REMOVED lines=10> */
.L_x_378:
[----:B------:R-:W-:Y:S05]  /*c010*/  BSYNC B1 ;  /* 0x0000000000017941 */ /* 0x000fea0003800000 */
.L_x_377:
        /* <DEDUP_REMOVED lines=10> */
.L_x_380:
[----:B------:R-:W-:Y:S05]  /*c0c0*/  BSYNC B1 ;  /* 0x0000000000017941 */ /* 0x000fea0003800000 */
.L_x_379:
        /* <DEDUP_REMOVED lines=10> */
.L_x_382:
[----:B------:R-:W-:Y:S05]  /*c170*/  BSYNC B1 ;  /* 0x0000000000017941 */ /* 0x000fea0003800000 */
.L_x_381:
        /* <DEDUP_REMOVED lines=13> */
.L_x_384:
[----:B------:R-:W-:Y:S05]  /*c250*/  BSYNC B1 ;  /* 0x0000000000017941 */ /* 0x000fea0003800000 */
.L_x_383:
        /* <DEDUP_REMOVED lines=10> */
.L_x_386:
[----:B------:R-:W-:Y:S05]  /*c300*/  BSYNC B1 ;  /* 0x0000000000017941 */ /* 0x000fea0003800000 */
.L_x_385:
        /* <DEDUP_REMOVED lines=10> */
.L_x_388:
[----:B------:R-:W-:Y:S05]  /*c3b0*/  BSYNC B1 ;  /* 0x0000000000017941 */ /* 0x000fea0003800000 */
.L_x_387:
        /* <DEDUP_REMOVED lines=10> */
.L_x_390:
[----:B------:R-:W-:Y:S05]  /*c460*/  BSYNC B1 ;  /* 0x0000000000017941 */ /* 0x000fea0003800000 */
.L_x_389:
        /* <DEDUP_REMOVED lines=13> */
.L_x_392:
[----:B------:R-:W-:Y:S05]  /*c540*/  BSYNC B1 ;  /* 0x0000000000017941 */ /* 0x000fea0003800000 */
.L_x_391:
        /* <DEDUP_REMOVED lines=10> */
.L_x_394:
[----:B------:R-:W-:Y:S05]  /*c5f0*/  BSYNC B1 ;  /* 0x0000000000017941 */ /* 0x000fea0003800000 */
.L_x_393:
        /* <DEDUP_REMOVED lines=10> */
.L_x_396:
[----:B------:R-:W-:Y:S05]  /*c6a0*/  BSYNC B1 ;  /* 0x0000000000017941 */ /* 0x000fea0003800000 */
.L_x_395:
        /* <DEDUP_REMOVED lines=10> */
.L_x_398:
[----:B------:R-:W-:Y:S05]  /*c750*/  BSYNC B1 ;  /* 0x0000000000017941 */ /* 0x000fea0003800000 */
.L_x_397:
        /* <DEDUP_REMOVED lines=13> */
.L_x_400:
[----:B------:R-:W-:Y:S05]  /*c830*/  BSYNC B1 ;  /* 0x0000000000017941 */ /* 0x000fea0003800000 */
.L_x_399:
        /* <DEDUP_REMOVED lines=10> */
.L_x_402:
[----:B------:R-:W-:Y:S05]  /*c8e0*/  BSYNC B1 ;  /* 0x0000000000017941 */ /* 0x000fea0003800000 */
.L_x_401:
        /* <DEDUP_REMOVED lines=10> */
.L_x_404:
[----:B------:R-:W-:Y:S05]  /*c990*/  BSYNC B1 ;  /* 0x0000000000017941 */ /* 0x000fea0003800000 */
.L_x_403:
        /* <DEDUP_REMOVED lines=10> */
.L_x_406:
[----:B------:R-:W-:Y:S05]  /*ca40*/  BSYNC B1 ;  /* 0x0000000000017941 */ /* 0x000fea0003800000 */
.L_x_405:
[----:B------:R-:W3:Y:S01]  /*ca50*/  LDL.LU R225, [R1+0x170] ;  /* 0x0001700001e17983 */ /* 0x000ee20000300800 */
[----:B0----5:R-:W-:Y:S01]  /*ca60*/  HADD2.F32 R224, -RZ, R223.H0_H0 ;  /* 0x200000dfffe07230 */ /* 0x021fe20000004100 */
[----:B------:R-:W-:Y:S01]  /*ca70*/  ISETP.GT.AND P0, PT, R0, 0xb9, P0 ;  /* 0x000000b90000780c */ /* 0x000fe20000704270 */
[----:B------:R-:W-:Y:S03]  /*ca80*/  BSSY B1, `(.L_x_407) ;  /* 0x0000009000017945 */ /* 0x000fe60003800000 */
[----:B------:R-:W-:-:S04]  /*ca90*/  FMUL R224, R224, R16 ;  /* 0x00000010e0e07220 */ /* 0x000fc80000400000 */
[----:B---3--:R-:W-:Y:S01]  /*caa0*/  FFMA R224, R225, R2, R224 ;  /* 0x00000002e1e07223 */ /* 0x008fe200000000e0 */
[----:B------:R-:W-:-:S04]  /*cab0*/  @P3 IMAD.MOV.U32 R225, RZ, RZ, R11 ;  /* 0x000000ffffe13224 */ /* 0x000fc800078e000b */
[----:B------:R-:W-:Y:S01]  /*cac0*/  F2FP.F16.F32.PACK_AB R230, RZ, R224 ;  /* 0x000000e0ffe6723e */ /* 0x000fe200000000ff */
[----:B------:R-:W-:-:S05]  /*cad0*/  @P3 IMAD.MOV.U32 R224, RZ, RZ, R10 ;  /* 0x000000ffffe03224 */ /* 0x000fca00078e000a */
[----:B------:R0:W-:Y:S01]  /*cae0*/  @P3 STG.E.U16 desc[UR36][R224.64+0x170], R230 ;  /* 0x000170e6e0003986 */ /* 0x0001e2000c101524 */
[----:B------:R-:W-:Y:S05]  /*caf0*/  @!P0 BRA `(.L_x_408) ;  /* 0x0000000000048947 */ /* 0x000fea0003800000 */
[----:B------:R3:W5:Y:S02]  /*cb00*/  LDG.E.LTC128B.U16 R223, desc[UR36][R6.64+0x172] ;  /* 0x0001722406df7981 */ /* 0x000764000c1e1520 */
.L_x_408:
[----:B------:R-:W-:Y:S05]  /*cb10*/  BSYNC B1 ;  /* 0x0000000000017941 */ /* 0x000fea0003800000 */
.L_x_407:
[----:B-1234-:R-:W2:Y:S01]  /*cb20*/  LDL.LU R6, [R1+0x174] ;  /* 0x0001740001067983 */ /* 0x01eea20000300800 */
        /* <DEDUP_REMOVED lines=9> */
.L_x_410:
[----:B------:R-:W-:Y:S05]  /*cbc0*/  BSYNC B1 ;  /* 0x0000000000017941 */ /* 0x000fea0003800000 */
.L_x_409:
[----:B------:R-:W3:Y:S01]  /*cbd0*/  LDL.LU R6, [R1+0x178] ;  /* 0x0001780001067983 */ /* 0x000ee20000300800 */
[----:B-1---5:R-:W-:Y:S01]  /*cbe0*/  HADD2.F32 R7, -RZ, R223.H0_H0 ;  /* 0x200000dfff077230 */ /* 0x022fe20000004100 */
[----:B------:R-:W-:Y:S01]  /*cbf0*/  ISETP.GT.AND P1, PT, R0, 0xb9, P1 ;  /* 0x000000b90000780c */ /* 0x000fe20000f24270 */
[----:B------:R-:W-:Y:S03]  /*cc00*/  BSSY B1, `(.L_x_411) ;  /* 0x000000a000017945 */ /* 0x000fe60003800000 */
[----:B------:R-:W-:-:S04]  /*cc10*/  FMUL R7, R7, R16 ;  /* 0x0000001007077220 */ /* 0x000fc80000400000 */
[----:B---3--:R-:W-:Y:S01]  /*cc20*/  FFMA R7, R6, R2, R7 ;  /* 0x0000000206077223 */ /* 0x008fe20000000007 */
[----:B------:R-:W-:-:S04]  /*cc30*/  IADD3 R6, P0, R222, 0x100, RZ ;  /* 0x00000100de067810 */ /* 0x000fc80007f1e0ff */
[----:B------:R-:W-:-:S04]  /*cc40*/  F2FP.F16.F32.PACK_AB R7, RZ, R7 ;  /* 0x00000007ff07723e */ /* 0x000fc800000000ff */
[----:B------:R-:W-:Y:S01]  /*cc50*/  PRMT R10, R7, 0x7610, R10 ;  /* 0x00007610070a7816 */ /* 0x000fe2000000000a */
[----:B------:R-:W-:-:S04]  /*cc60*/  IMAD.X R7, RZ, RZ, UR7, P0 ;  /* 0x00000007ff077e24 */ /* 0x000fc800080e06ff */
[----:B------:R1:W-:Y:S01]  /*cc70*/  @P2 STG.E.U16 desc[UR36][R12.64+0x170], R10 ;  /* 0x0001700a0c002986 */ /* 0x0003e2000c101524 */
[----:B------:R-:W-:Y:S05]  /*cc80*/  @!P1 BRA `(.L_x_412) ;  /* 0x0000000000049947 */ /* 0x000fea0003800000 */
[----:B------:R3:W5:Y:S02]  /*cc90*/  LDG.E.LTC128B.U16 R223, desc[UR36][R4.64+0x172] ;  /* 0x0001722404df7981 */ /* 0x000764000c1e1520 */
.L_x_412:
[----:B------:R-:W-:Y:S05]  /*cca0*/  BSYNC B1 ;  /* 0x0000000000017941 */ /* 0x000fea0003800000 */
.L_x_411:
[----:B-1----:R-:W4:Y:S01]  /*ccb0*/  LDL.LU R10, [R1+0x17c] ;  /* 0x00017c00010a7983 */ /* 0x002f220000300800 */
[----:B--23-5:R-:W-:Y:S01]  /*ccc0*/  HADD2.F32 R5, -RZ, R223.H0_H0 ;  /* 0x200000dfff057230 */ /* 0x02cfe20000004100 */
[----:B------:R-:W-:Y:S01]  /*ccd0*/  ISETP.GT.AND P0, PT, R3, 0x100, PT ;  /* 0x000001000300780c */ /* 0x000fe20003f04270 */
[----:B------:R-:W-:-:S03]  /*cce0*/  IMAD R7, R7, R20, RZ ;  /* 0x0000001407077224 */ /* 0x000fc600078e02ff */
[----:B------:R-:W-:Y:S01]  /*ccf0*/  FMUL R11, R5, R16 ;  /* 0x00000010050b7220 */ /* 0x000fe20000400000 */
[----:B------:R-:W-:Y:S01]  /*cd00*/  IMAD R7, R6, R21, R7 ;  /* 0x0000001506077224 */ /* 0x000fe200078e0207 */
[----:B------:R-:W-:Y:S01]  /*cd10*/  ISETP.GT.AND P4, PT, R0, RZ, P0 ;  /* 0x000000ff0000720c */ /* 0x000fe20000784270 */
[----:B------:R-:W-:-:S04]  /*cd20*/  IMAD.WIDE.U32 R4, R6, R20, R216 ;  /* 0x0000001406047225 */ /* 0x000fc800078e00d8 */
[----:B------:R-:W-:Y:S02]  /*cd30*/  IMAD.IADD R5, R5, 0x1, R7 ;  /* 0x0000000105057824 */ /* 0x000fe400078e0207 */
[----:B----4-:R-:W-:Y:S01]  /*cd40*/  FFMA R11, R10, R2, R11 ;  /* 0x000000020a0b7223 */ /* 0x010fe2000000000b */
[----:B------:R-:W-:-:S04]  /*cd50*/  LEA R10, P2, R4, R18, 0x1 ;  /* 0x00000012040a7211 */ /* 0x000fc800078408ff */
[----:B------:R-:W-:Y:S02]  /*cd60*/  F2FP.F16.F32.PACK_AB R12, RZ, R11 ;  /* 0x0000000bff0c723e */ /* 0x000fe400000000ff */
[----:B------:R-:W-:Y:S02]  /*cd70*/  LEA.HI.X R11, R4, R19, R5, 0x1, P2 ;  /* 0x00000013040b7211 */ /* 0x000fe400010f0c05 */
[----:B------:R-:W-:-:S05]  /*cd80*/  PRMT R13, R12, 0x7610, R13 ;  /* 0x000076100c0d7816 */ /* 0x000fca000000000d */
[----:B------:R1:W-:Y:S04]  /*cd90*/  @P1 STG.E.U16 desc[UR36][R14.64+0x172], R13 ;  /* 0x0001720d0e001986 */ /* 0x0003e8000c101524 */
[----:B------:R2:W0:Y:S01]  /*cda0*/  @P4 LDG.E.LTC128B.U16 R223, desc[UR36][R10.64] ;  /* 0x000000240adf4981 */ /* 0x000422000c1e1520 */
[----:B------:R-:W-:Y:S01]  /*cdb0*/  IMAD.WIDE.U32 R4, R6, R20, R22 ;  /* 0x0000001406047225 */ /* 0x000fe200078e0016 */
[----:B------:R-:W-:Y:S01]  /*cdc0*/  USHF.L.U64.HI UR4, UR8, 0x9, UR9 ;  /* 0x0000000908047899 */ /* 0x000fe20008010209 */
[----:B------:R-:W-:Y:S01]  /*cdd0*/  ISETP.GT.AND P2, PT, R0, 0x1, P0 ;  /* 0x000000010000780c */ /* 0x000fe20000744270 */
[----:B------:R-:W-:Y:S01]  /*cde0*/  BSSY B1, `(.L_x_413) ;  /* 0x0000010000017945 */ /* 0x000fe20003800000 */
[----:B------:R-:W-:Y:S02]  /*cdf0*/  IMAD.IADD R5, R7, 0x1, R5 ;  /* 0x0000000107057824 */ /* 0x000fe400078e0205 */
[----:B------:R-:W-:-:S02]  /*ce00*/  IMAD.U32 R231, RZ, RZ, UR8 ;  /* 0x00000008ffe77e24 */ /* 0x000fc4000f8e00ff */
[----:B-1----:R-:W-:-:S03]  /*ce10*/  IMAD.WIDE.U32 R12, R218, UR43, R4 ;  /* 0x0000002bda0c7c25 */ /* 0x002fc6000f8e0004 */
[----:B------:R-:W-:Y:S01]  /*ce20*/  LEA R4, P1, R231, R8, 0x9 ;  /* 0x00000008e7047211 */ /* 0x000fe200078248ff */
[----:B------:R-:W-:Y:S01]  /*ce30*/  IMAD.IADD R5, R219, 0x1, R13 ;  /* 0x00000001db057824 */ /* 0x000fe200078e020d */
[----:B--2---:R-:W-:-:S04]  /*ce40*/  LEA R10, P3, R12, R18, 0x1 ;  /* 0x000000120c0a7211 */ /* 0x004fc800078608ff */
[----:B------:R-:W-:Y:S02]  /*ce50*/  LEA.HI.X R11, R12, R19, R5, 0x1, P3 ;  /* 0x000000130c0b7211 */ /* 0x000fe400018f0c05 */
[----:B------:R-:W-:Y:S01]  /*ce60*/  IADD3.X R5, R9, UR4, RZ, P1, !PT ;  /* 0x0000000409057c10 */ /* 0x000fe20008ffe4ff */
[----:B0-----:R-:W-:-:S05]  /*ce70*/  HADD2.F32 R225, -RZ, R223.H0_H0 ;  /* 0x200000dfffe17230 */ /* 0x001fca0000004100 */
[----:B------:R-:W-:-:S04]  /*ce80*/  FMUL R225, R225, R16 ;  /* 0x00000010e1e17220 */ /* 0x000fc80000400000 */
[----:B------:R-:W-:-:S05]  /*ce90*/  FFMA R225, R120, R2, R225 ;  /* 0x0000000278e17223 */ /* 0x000fca00000000e1 */
[----:B------:R-:W-:-:S05]  /*cea0*/  F2FP.F16.F32.PACK_AB R225, RZ, R225 ;  /* 0x000000e1ffe1723e */ /* 0x000fca00000000ff */
[----:B------:R0:W-:Y:S01]  /*ceb0*/  @P4 STG.E.U16 desc[UR36][R4.64], R225 ;  /* 0x000000e104004986 */ /* 0x0001e2000c101524 */
[----:B------:R-:W-:Y:S05]  /*cec0*/  @!P2 BRA `(.L_x_414) ;  /* 0x000000000004a947 */ /* 0x000fea0003800000 */
[----:B------:R1:W5:Y:S02]  /*ced0*/  LDG.E.LTC128B.U16 R223, desc[UR36][R10.64+0x2] ;  /* 0x000002240adf7981 */ /* 0x000364000c1e1520 */
.L_x_414:
[----:B------:R-:W-:Y:S05]  /*cee0*/  BSYNC B1 ;  /* 0x0000000000017941 */ /* 0x000fea0003800000 */
.L_x_413:
[----:B-----5:R-:W-:Y:S01]  /*cef0*/  HADD2.F32 R13, -RZ, R223.H0_H0 ;  /* 0x200000dfff0d7230 */ /* 0x020fe20000004100 */
[----:B------:R-:W-:Y:S01]  /*cf00*/  ISETP.GT.AND P1, PT, R3, 0x108, PT ;  /* 0x000001080300780c */ /* 0x000fe20003f24270 */
[----:B------:R-:W-:Y:S01]  /*cf10*/  IMAD.WIDE.U32 R14, R6, R20, R226 ;  /* 0x00000014060e7225 */ /* 0x000fe200078e00e2 */
[----:B------:R-:W-:Y:S03]  /*cf20*/  BSSY B1, `(.L_x_415) ;  /* 0x000000f000017945 */ /* 0x000fe60003800000 */
[----:B------:R-:W-:Y:S01]  /*cf30*/  FMUL R12, R13, R16 ;  /* 0x000000100d0c7220 */ /* 0x000fe20000400000 */
[----:B------:R-:W-:Y:S01]  /*cf40*/  ISETP.GT.AND P3, PT, R0, RZ, P1 ;  /* 0x000000ff0000720c */ /* 0x000fe20000f64270 */
[----:B------:R-:W-:Y:S01]  /*cf50*/  IMAD.IADD R15, R7, 0x1, R15 ;  /* 0x00000001070f7824 */ /* 0x000fe200078e020f */
[----:B------:R-:W-:Y:S01]  /*cf60*/  IADD3 R7, P4, R220, R14, RZ ;  /* 0x0000000edc077210 */ /* 0x000fe20007f9e0ff */
[----:B------:R-:W-:Y:S01]  /*cf70*/  FFMA R12, R121, R2, R12 ;  /* 0x00000002790c7223 */ /* 0x000fe2000000000c */
[----:B------:R-:W-:-:S04]  /*cf80*/  IADD3 R14, P5, R22, R14, RZ ;  /* 0x0000000e160e7210 */ /* 0x000fc80007fbe0ff */
[----:B------:R-:W-:Y:S01]  /*cf90*/  F2FP.F16.F32.PACK_AB R13, RZ, R12 ;  /* 0x0000000cff0d723e */ /* 0x000fe200000000ff */
[----:B------:R-:W-:Y:S01]  /*cfa0*/  IMAD.X R12, R15, 0x1, R217, P4 ;  /* 0x000000010f0c7824 */ /* 0x000fe200020e06d9 */
[----:B------:R-:W-:Y:S01]  /*cfb0*/  LEA R6, P4, R7, R18, 0x1 ;  /* 0x0000001207067211 */ /* 0x000fe200078808ff */
[----:B------:R-:W-:Y:S02]  /*cfc0*/  IMAD.X R15, R23, 0x1, R15, P5 ;  /* 0x00000001170f7824 */ /* 0x000fe400028e060f */
[----:B------:R2:W-:Y:S01]  /*cfd0*/  @P2 STG.E.U16 desc[UR36][R4.64+0x2], R13 ;  /* 0x0000020d04002986 */ /* 0x0005e2000c101524 */
[----:B------:R-:W-:Y:S01]  /*cfe0*/  LEA.HI.X R7, R7, R19, R12, 0x1, P4 ;  /* 0x0000001307077211 */ /* 0x000fe200020f0c0c */
[----:B------:R-:W-:Y:S08]  /*cff0*/  @!P3 BRA `(.L_x_416) ;  /* 0x000000000004b947 */ /* 0x000ff00003800000 */
[----:B------:R3:W5:Y:S02]  /*d000*/  LDG.E.LTC128B.U16 R223, desc[UR36][R6.64] ;  /* 0x0000002406df7981 */ /* 0x000764000c1e1520 */
.L_x_416:
[----:B------:R-:W-:Y:S05]  /*d010*/  BSYNC B1 ;  /* 0x0000000000017941 */ /* 0x000fea0003800000 */
.L_x_415:
[----:B---3-5:R-:W-:Y:S01]  /*d020*/  HADD2.F32 R7, -RZ, R223.H0_H0 ;  /* 0x200000dfff077230 */ /* 0x028fe20000004100 */
[----:B------:R-:W-:Y:S01]  /*d030*/  IADD3 R12, P2, R4, R229, RZ ;  /* 0x000000e5040c7210 */ /* 0x000fe20007f5e0ff */
[----:B------:R-:W-:Y:S01]  /*d040*/  IMAD.WIDE.U32 R14, R218, UR43, R14 ;  /* 0x0000002bda0e7c25 */ /* 0x000fe2000f8e000e */
[----:B------:R-:W-:Y:S03]  /*d050*/  BSSY B1, `(.L_x_417) ;  /* 0x000000c000017945 */ /* 0x000fe60003800000 */
[----:B------:R-:W-:Y:S01]  /*d060*/  FMUL R7, R7, R16 ;  /* 0x0000001007077220 */ /* 0x000fe20000400000 */
[----:B--2---:R-:W-:Y:S01]  /*d070*/  IMAD.IADD R13, R219, 0x1, R15 ;  /* 0x00000001db0d7824 */ /* 0x004fe200078e020f */
[----:B------:R-:W-:Y:S02]  /*d080*/  LEA R6, P4, R14, R18, 0x1 ;  /* 0x000000120e067211 */ /* 0x000fe400078808ff */
[----:B------:R-:W-:-:S05]  /*d090*/  FFMA R7, R122, R2, R7 ;  /* 0x000000027a077223 */ /* 0x000fca0000000007 */
[----:B------:R-:W-:Y:S02]  /*d0a0*/  F2FP.F16.F32.PACK_AB R15, RZ, R7 ;  /* 0x00000007ff0f723e */ /* 0x000fe400000000ff */
[----:B------:R-:W-:Y:S01]  /*d0b0*/  LEA.HI.X R7, R14, R19, R13, 0x1, P4 ;  /* 0x000000130e077211 */ /* 0x000fe200020f0c0d */
[----:B------:R-:W-:Y:S01]  /*d0c0*/  IMAD.X R13, R5, 0x1, R228, P2 ;  /* 0x00000001050d7824 */ /* 0x000fe200010e06e4 */
[----:B------:R-:W-:-:S04]  /*d0d0*/  ISETP.GT.AND P4, PT, R0, 0x1, P1 ;  /* 0x000000010000780c */ /* 0x000fc80000f84270 */
[----:B------:R2:W-:Y:S09]  /*d0e0*/  @P3 STG.E.U16 desc[UR36][R12.64], R15 ;  /* 0x0000000f0c003986 */ /* 0x0005f2000c101524 */
[----:B------:R-:W-:Y:S05]  /*d0f0*/  @!P4 BRA `(.L_x_418) ;  /* 0x000000000004c947 */ /* 0x000fea0003800000 */
[----:B------:R3:W5:Y:S02]  /*d100*/  LDG.E.LTC128B.U16 R223, desc[UR36][R6.64+0x2] ;  /* 0x0000022406df7981 */ /* 0x000764000c1e1520 */
.L_x_418:
[----:B------:R-:W-:Y:S05]  /*d110*/  BSYNC B1 ;  /* 0x0000000000017941 */ /* 0x000fea0003800000 */
.L_x_417:
[----:B--2--5:R-:W-:Y:S01]  /*d120*/  HADD2.F32 R15, -RZ, R223.H0_H0 ;  /* 0x200000dfff0f7230 */ /* 0x024fe20000004100 */
[----:B------:R-:W-:Y:S01]  /*d130*/  ISETP.GT.AND P3, PT, R0, 0x8, P0 ;  /* 0x000000080000780c */ /* 0x000fe20000764270 */
[----:B------:R-:W-:Y:S03]  /*d140*/  BSSY B1, `(.L_x_419) ;  /* 0x0000009000017945 */ /* 0x000fe60003800000 */
[----:B------:R-:W-:-:S04]  /*d150*/  FMUL R14, R15, R16 ;  /* 0x000000100f0e7220 */ /* 0x000fc80000400000 */
[----:B------:R-:W-:Y:S01]  /*d160*/  FFMA R123, R123, R2, R14 ;  /* 0x000000027b7b7223 */ /* 0x000fe2000000000e */
[----:B------:R-:W-:-:S04]  /*d170*/  IADD3 R14, P2, R229, R4, RZ ;  /* 0x00000004e50e7210 */ /* 0x000fc80007f5e0ff */
[----:B------:R-:W-:Y:S01]  /*d180*/  F2FP.F16.F32.PACK_AB R123, RZ, R123 ;  /* 0x0000007bff7b723e */ /* 0x000fe200000000ff */
[----:B------:R-:W-:-:S05]  /*d190*/  IMAD.X R15, R228, 0x1, R5, P2 ;  /* 0x00000001e40f7824 */ /* 0x000fca00010e0605 */
[----:B------:R2:W-:Y:S01]  /*d1a0*/  @P4 STG.E.U16 desc[UR36][R14.64+0x2], R123 ;  /* 0x0000027b0e004986 */ /* 0x0005e2000c101524 */
[----:B------:R-:W-:Y:S05]  /*d1b0*/  @!P3 BRA `(.L_x_420) ;  /* 0x000000000004b947 */ /* 0x000fea0003800000 */
[----:B------:R4:W5:Y:S02]  /*d1c0*/  LDG.E.LTC128B.U16 R223, desc[UR36][R10.64+0x10] ;  /* 0x000010240adf7981 */ /* 0x000964000c1e1520 */
.L_x_420:
[----:B------:R-:W-:Y:S05]  /*d1d0*/  BSYNC B1 ;  /* 0x0000000000017941 */ /* 0x000fea0003800000 */
.L_x_419:
[----:B-----5:R-:W-:Y:S01]  /*d1e0*/  HADD2.F32 R121, -RZ, R223.H0_H0 ;  /* 0x200000dfff797230 */ /* 0x020fe20000004100 */
[----:B------:R-:W-:Y:S01]  /*d1f0*/  ISETP.GT.AND P2, PT, R0, 0x9, P0 ;  /* 0x000000090000780c */ /* 0x000fe20000744270 */
[----:B------:R-:W-:Y:S01]  /*d200*/  @P3 IMAD.MOV.U32 R120, RZ, RZ, R4 ;  /* 0x000000ffff783224 */ /* 0x000fe200078e0004 */
[----:B------:R-:W-:Y:S02]  /*d210*/  BSSY B1, `(.L_x_421) ;  /* 0x0000009000017945 */ /* 0x000fe40003800000 */
[----:B------:R-:W-:-:S04]  /*d220*/  FMUL R121, R121, R16 ;  /* 0x0000001079797220 */ /* 0x000fc80000400000 */
[----:B------:R-:W-:-:S05]  /*d230*/  FFMA R121, R124, R2, R121 ;  /* 0x000000027c797223 */ /* 0x000fca0000000079 */
[----:B------:R-:W-:-:S04]  /*d240*/  F2FP.F16.F32.PACK_AB R121, RZ, R121 ;  /* 0x00000079ff79723e */ /* 0x000fc800000000ff */
[----:B------:R-:W-:Y:S01]  /*d250*/  PRMT R122, R121, 0x7610, R122 ;  /* 0x00007610797a7816 */ /* 0x000fe2000000007a */
[----:B------:R-:W-:-:S05]  /*d260*/  @P3 IMAD.MOV.U32 R121, RZ, RZ, R5 ;  /* 0x000000ffff793224 */ /* 0x000fca00078e0005 */
[----:B------:R0:W-:Y:S01]  /*d270*/  @P3 STG.E.U16 desc[UR36][R120.64+0x10], R122 ;  /* 0x0000107a78003986 */ /* 0x0001e2000c101524 */
[----:B------:R-:W-:Y:S05]  /*d280*/  @!P2 BRA `(.L_x_422) ;  /* 0x000000000004a947 */ /* 0x000fea0003800000 */
[----:B------:R0:W5:Y:S02]  /*d290*/  LDG.E.LTC128B.U16 R223, desc[UR36][R10.64+0x12] ;  /* 0x000012240adf7981 */ /* 0x000164000c1e1520 */
.L_x_422:
[----:B------:R-:W-:Y:S05]  /*d2a0*/  BSYNC B1 ;  /* 0x0000000000017941 */ /* 0x000fea0003800000 */
.L_x_421:
[----:B0----5:R-:W-:Y:S01]  /*d2b0*/  HADD2.F32 R121, -RZ, R223.H0_H0 ;  /* 0x200000dfff797230 */ /* 0x021fe20000004100 */
[----:B------:R-:W-:Y:S01]  /*d2c0*/  ISETP.GT.AND P3, PT, R0, 0x8, P1 ;  /* 0x000000080000780c */ /* 0x000fe20000f64270 */
[----:B------:R-:W-:Y:S03]  /*d2d0*/  BSSY B1, `(.L_x_423) ;  /* 0x0000007000017945 */ /* 0x000fe60003800000 */
[----:B------:R-:W-:-:S04]  /*d2e0*/  FMUL R120, R121, R16 ;  /* 0x0000001079787220 */ /* 0x000fc80000400000 */
[----:B------:R-:W-:-:S05]  /*d2f0*/  FFMA R120, R125, R2, R120 ;  /* 0x000000027d787223 */ /* 0x000fca0000000078 */
[----:B------:R-:W-:-:S05]  /*d300*/  F2FP.F16.F32.PACK_AB R120, RZ, R120 ;  /* 0x00000078ff78723e */ /* 0x000fca00000000ff */
[----:B------:R0:W-:Y:S01]  /*d310*/  @P2 STG.E.U16 desc[UR36][R4.64+0x12], R120 ;  /* 0x0000127804002986 */ /* 0x0001e2000c101524 */
[----:B------:R-:W-:Y:S05]  /*d320*/  @!P3 BRA `(.L_x_424) ;  /* 0x000000000004b947 */ /* 0x000fea0003800000 */
[----:B------:R0:W5:Y:S02]  /*d330*/  LDG.E.LTC128B.U16 R223, desc[UR36][R6.64+0x10] ;  /* 0x0000102406df7981 */ /* 0x000164000c1e1520 */
.L_x_424:
[----:B------:R-:W-:Y:S05]  /*d340*/  BSYNC B1 ;  /* 0x0000000000017941 */ /* 0x000fea0003800000 */
.L_x_423:
[----:B-----5:R-:W-:Y:S01]  /*d350*/  HADD2.F32 R121, -RZ, R223.H0_H0 ;  /* 0x200000dfff797230 */ /* 0x020fe20000004100 */
        /* <DEDUP_REMOVED lines=8> */
.L_x_426:
[----:B------:R-:W-:Y:S05]  /*d3e0*/  BSYNC B1 ;  /* 0x0000000000017941 */ /* 0x000fea0003800000 */
.L_x_425:
        /* <DEDUP_REMOVED lines=9> */
.L_x_428:
[----:B------:R-:W-:Y:S05]  /*d480*/  BSYNC B1 ;  /* 0x0000000000017941 */ /* 0x000fea0003800000 */
.L_x_427:
[----:B-----5:R-:W-:Y:S01]  /*d490*/  HADD2.F32 R121, -RZ, R223.H0_H0 ;  /* 0x200000dfff797230 */ /* 0x020fe20000004100 */
[----:B------:R-:W-:Y:S01]  /*d4a0*/  ISETP.GT.AND P2, PT, R0, 0x11, P0 ;  /* 0x000000110000780c */ /* 0x000fe20000744270 */
[----:B0-----:R-:W-:Y:S01]  /*d4b0*/  @P3 IMAD.MOV.U32 R120, RZ, RZ, R4 ;  /* 0x000000ffff783224 */ /* 0x001fe200078e0004 */
        /* <DEDUP_REMOVED lines=9> */
.L_x_430:
[----:B------:R-:W-:Y:S05]  /*d550*/  BSYNC B1 ;  /* 0x0000000000017941 */ /* 0x000fea0003800000 */
.L_x_429:
        /* <DEDUP_REMOVED lines=9> */
.L_x_432:
[----:B------:R-:W-:Y:S05]  /*d5f0*/  BSYNC B1 ;  /* 0x0000000000017941 */ /* 0x000fea0003800000 */
.L_x_431:
        /* <DEDUP_REMOVED lines=9> */
.L_x_434:
[----:B------:R-:W-:Y:S05]  /*d690*/  BSYNC B1 ;  /* 0x0000000000017941 */ /* 0x000fea0003800000 */
.L_x_433:
        /* <DEDUP_REMOVED lines=9> */
.L_x_436:
[----:B------:R-:W-:Y:S05]  /*d730*/  BSYNC B1 ;  /* 0x0000000000017941 */ /* 0x000fea0003800000 */
.L_x_435:
        /* <DEDUP_REMOVED lines=12> */
.L_x_438:
[----:B------:R-:W-:Y:S05]  /*d800*/  BSYNC B1 ;  /* 0x0000000000017941 */ /* 0x000fea0003800000 */
.L_x_437:
        /* <DEDUP_REMOVED lines=9> */
.L_x_440:
[----:B------:R-:W-:Y:S05]  /*d8a0*/  BSYNC B1 ;  /* 0x0000000000017941 */ /* 0x000fea0003800000 */
.L_x_439:
        /* <DEDUP_REMOVED lines=9> */
.L_x_442:
[----:B------:R-:W-:Y:S05]  /*d940*/  BSYNC B1 ;  /* 0x0000000000017941 */ /* 0x000fea0003800000 */
.L_x_441:
        /* <DEDUP_REMOVED lines=9> */
.L_x_444:
[----:B------:R-:W-:Y:S05]  /*d9e0*/  BSYNC B1 ;  /* 0x0000000000017941 */ /* 0x000fea0003800000 */
.L_x_443:
        /* <DEDUP_REMOVED lines=12> */
.L_x_446:
[----:B------:R-:W-:Y:S05]  /*dab0*/  BSYNC B1 ;  /* 0x0000000000017941 */ /* 0x000fea0003800000 */
.L_x_445:
        /* <DEDUP_REMOVED lines=9> */
.L_x_448:
[----:B------:R-:W-:Y:S05]  /*db50*/  BSYNC B1 ;  /* 0x0000000000017941 */ /* 0x000fea0003800000 */
.L_x_447:
        /* <DEDUP_REMOVED lines=9> */
.L_x_450:
[----:B------:R-:W-:Y:S05]  /*dbf0*/  BSYNC B1 ;  /* 0x0000000000017941 */ /* 0x000fea0003800000 */
.L_x_449:
        /* <DEDUP_REMOVED lines=9> */
.L_x_452:
[----:B------:R-:W-:Y:S05]  /*dc90*/  BSYNC B1 ;  /* 0x0000000000017941 */ /* 0x000fea0003800000 */
.L_x_451:
        /* <DEDUP_REMOVED lines=12> */
.L_x_454:
[----:B------:R-:W-:Y:S05]  /*dd60*/  BSYNC B1 ;  /* 0x0000000000017941 */ /* 0x000fea0003800000 */
.L_x_453:
        /* <DEDUP_REMOVED lines=9> */
.L_x_456:
[----:B------:R-:W-:Y:S05]  /*de00*/  BSYNC B1 ;  /* 0x0000000000017941 */ /* 0x000fea0003800000 */
.L_x_455:
        /* <DEDUP_REMOVED lines=9> */
.L_x_458:
[----:B------:R-:W-:Y:S05]  /*dea0*/  BSYNC B1 ;  /* 0x0000000000017941 */ /* 0x000fea0003800000 */
.L_x_457:
        /* <DEDUP_REMOVED lines=9> */
.L_x_460:
[----:B------:R-:W-:Y:S05]  /*df40*/  BSYNC B1 ;  /* 0x0000000000017941 */ /* 0x000fea0003800000 */
.L_x_459:
        /* <DEDUP_REMOVED lines=12> */
.L_x_462:
[----:B------:R-:W-:Y:S05]  /*e010*/  BSYNC B1 ;  /* 0x0000000000017941 */ /* 0x000fea0003800000 */
.L_x_461:
        /* <DEDUP_REMOVED lines=9> */
.L_x_464:
[----:B------:R-:W-:Y:S05]  /*e0b0*/  BSYNC B1 ;  /* 0x0000000000017941 */ /* 0x000fea0003800000 */
.L_x_463:
        /* <DEDUP_REMOVED lines=9> */
.L_x_466:
[----:B------:R-:W-:Y:S05]  /*e150*/  BSYNC B1 ;  /* 0x0000000000017941 */ /* 0x000fea0003800000 */
.L_x_465:
        /* <DEDUP_REMOVED lines=9> */
.L_x_468:
[----:B------:R-:W-:Y:S05]  /*e1f0*/  BSYNC B1 ;  /* 0x0000000000017941 */ /* 0x000fea0003800000 */
.L_x_467:
        /* <DEDUP_REMOVED lines=12> */
.L_x_470:
[----:B------:R-:W-:Y:S05]  /*e2c0*/  BSYNC B1 ;  /* 0x0000000000017941 */ /* 0x000fea0003800000 */
.L_x_469:
        /* <DEDUP_REMOVED lines=9> */
.L_x_472:
[----:B------:R-:W-:Y:S05]  /*e360*/  BSYNC B1 ;  /* 0x0000000000017941 */ /* 0x000fea0003800000 */
.L_x_471:
        /* <DEDUP_REMOVED lines=9> */
.L_x_474:
[----:B------:R-:W-:Y:S05]  /*e400*/  BSYNC B1 ;  /* 0x0000000000017941 */ /* 0x000fea0003800000 */
.L_x_473:
        /* <DEDUP_REMOVED lines=9> */
.L_x_476:
[----:B------:R-:W-:Y:S05]  /*e4a0*/  BSYNC B1 ;  /* 0x0000000000017941 */ /* 0x000fea0003800000 */
.L_x_475:
        /* <DEDUP_REMOVED lines=12> */
.L_x_478:
[----:B------:R-:W-:Y:S05]  /*e570*/  BSYNC B1 ;  /* 0x0000000000017941 */ /* 0x000fea0003800000 */
.L_x_477:
        /* <DEDUP_REMOVED lines=9> */
.L_x_480:
[----:B------:R-:W-:Y:S05]  /*e610*/  BSYNC B1 ;  /* 0x0000000000017941 */ /* 0x000fea0003800000 */
.L_x_479:
        /* <DEDUP_REMOVED lines=9> */
.L_x_482:
[----:B------:R-:W-:Y:S05]  /*e6b0*/  BSYNC B1 ;  /* 0x0000000000017941 */ /* 0x000fea0003800000 */
.L_x_481:
        /* <DEDUP_REMOVED lines=9> */
.L_x_484:
[----:B------:R-:W-:Y:S05]  /*e750*/  BSYNC B1 ;  /* 0x0000000000017941 */ /* 0x000fea0003800000 */
.L_x_483:
        /* <DEDUP_REMOVED lines=12> */
.L_x_486:
[----:B------:R-:W-:Y:S05]  /*e820*/  BSYNC B1 ;  /* 0x0000000000017941 */ /* 0x000fea0003800000 */
.L_x_485:
        /* <DEDUP_REMOVED lines=9> */
.L_x_488:
[----:B------:R-:W-:Y:S05]  /*e8c0*/  BSYNC B1 ;  /* 0x0000000000017941 */ /* 0x000fea0003800000 */
.L_x_487:
        /* <DEDUP_REMOVED lines=9> */
.L_x_490:
[----:B------:R-:W-:Y:S05]  /*e960*/  BSYNC B1 ;  /* 0x0000000000017941 */ /* 0x000fea0003800000 */
.L_x_489:
        /* <DEDUP_REMOVED lines=9> */
.L_x_492:
[----:B------:R-:W-:Y:S05]  /*ea00*/  BSYNC B1 ;  /* 0x0000000000017941 */ /* 0x000fea0003800000 */
.L_x_491:
        /* <DEDUP_REMOVED lines=12> */
.L_x_494:
[----:B------:R-:W-:Y:S05]  /*ead0*/  BSYNC B1 ;  /* 0x0000000000017941 */ /* 0x000fea0003800000 */
.L_x_493:
        /* <DEDUP_REMOVED lines=9> */
.L_x_496:
[----:B------:R-:W-:Y:S05]  /*eb70*/  BSYNC B1 ;  /* 0x0000000000017941 */ /* 0x000fea0003800000 */
.L_x_495:
        /* <DEDUP_REMOVED lines=9> */
.L_x_498:
[----:B------:R-:W-:Y:S05]  /*ec10*/  BSYNC B1 ;  /* 0x0000000000017941 */ /* 0x000fea0003800000 */
.L_x_497:
        /* <DEDUP_REMOVED lines=9> */
.L_x_500:
[----:B------:R-:W-:Y:S05]  /*ecb0*/  BSYNC B1 ;  /* 0x0000000000017941 */ /* 0x000fea0003800000 */
.L_x_499:
        /* <DEDUP_REMOVED lines=12> */
.L_x_502:
[----:B------:R-:W-:Y:S05]  /*ed80*/  BSYNC B1 ;  /* 0x0000000000017941 */ /* 0x000fea0003800000 */
.L_x_501:
        /* <DEDUP_REMOVED lines=9> */
.L_x_504:
[----:B------:R-:W-:Y:S05]  /*ee20*/  BSYNC B1 ;  /* 0x0000000000017941 */ /* 0x000fea0003800000 */
.L_x_503:
        /* <DEDUP_REMOVED lines=9> */
.L_x_506:
[----:B------:R-:W-:Y:S05]  /*eec0*/  BSYNC B1 ;  /* 0x0000000000017941 */ /* 0x000fea0003800000 */
.L_x_505:
        /* <DEDUP_REMOVED lines=9> */
.L_x_508:
[----:B------:R-:W-:Y:S05]  /*ef60*/  BSYNC B1 ;  /* 0x0000000000017941 */ /* 0x000fea0003800000 */
.L_x_507:
        /* <DEDUP_REMOVED lines=12> */
.L_x_510:
[----:B------:R-:W-:Y:S05]  /*f030*/  BSYNC B1 ;  /* 0x0000000000017941 */ /* 0x000fea0003800000 */
.L_x_509:
        /* <DEDUP_REMOVED lines=9> */
.L_x_512:
[----:B------:R-:W-:Y:S05]  /*f0d0*/  BSYNC B1 ;  /* 0x0000000000017941 */ /* 0x000fea0003800000 */
.L_x_511:
        /* <DEDUP_REMOVED lines=9> */
.L_x_514:
[----:B------:R-:W-:Y:S05]  /*f170*/  BSYNC B1 ;  /* 0x0000000000017941 */ /* 0x000fea0003800000 */
.L_x_513:
        /* <DEDUP_REMOVED lines=9> */
.L_x_516:
[----:B------:R-:W-:Y:S05]  /*f210*/  BSYNC B1 ;  /* 0x0000000000017941 */ /* 0x000fea0003800000 */
.L_x_515:
        /* <DEDUP_REMOVED lines=12> */
.L_x_518:
[----:B------:R-:W-:Y:S05]  /*f2e0*/  BSYNC B1 ;  /* 0x0000000000017941 */ /* 0x000fea0003800000 */
.L_x_517:
        /* <DEDUP_REMOVED lines=9> */
.L_x_520:
[----:B------:R-:W-:Y:S05]  /*f380*/  BSYNC B1 ;  /* 0x0000000000017941 */ /* 0x000fea0003800000 */
.L_x_519:
        /* <DEDUP_REMOVED lines=9> */
.L_x_522:
[----:B------:R-:W-:Y:S05]  /*f420*/  BSYNC B1 ;  /* 0x0000000000017941 */ /* 0x000fea0003800000 */
.L_x_521:
        /* <DEDUP_REMOVED lines=9> */
.L_x_524:
[----:B------:R-:W-:Y:S05]  /*f4c0*/  BSYNC B1 ;  /* 0x0000000000017941 */ /* 0x000fea0003800000 */
.L_x_523:
        /* <DEDUP_REMOVED lines=12> */
.L_x_526:
[----:B------:R-:W-:Y:S05]  /*f590*/  BSYNC B1 ;  /* 0x0000000000017941 */ /* 0x000fea0003800000 */
.L_x_525:
        /* <DEDUP_REMOVED lines=9> */
.L_x_528:
[----:B------:R-:W-:Y:S05]  /*f630*/  BSYNC B1 ;  /* 0x0000000000017941 */ /* 0x000fea0003800000 */
.L_x_527:
        /* <DEDUP_REMOVED lines=9> */
.L_x_530:
[----:B------:R-:W-:Y:S05]  /*f6d0*/  BSYNC B1 ;  /* 0x0000000000017941 */ /* 0x000fea0003800000 */
.L_x_529:
        /* <DEDUP_REMOVED lines=9> */
.L_x_532:
[----:B------:R-:W-:Y:S05]  /*f770*/  BSYNC B1 ;  /* 0x0000000000017941 */ /* 0x000fea0003800000 */
.L_x_531:
        /* <DEDUP_REMOVED lines=12> */
.L_x_534:
[----:B------:R-:W-:Y:S05]  /*f840*/  BSYNC B1 ;  /* 0x0000000000017941 */ /* 0x000fea0003800000 */
.L_x_533:
        /* <DEDUP_REMOVED lines=9> */
.L_x_536:
[----:B------:R-:W-:Y:S05]  /*f8e0*/  BSYNC B1 ;  /* 0x0000000000017941 */ /* 0x000fea0003800000 */
.L_x_535:
        /* <DEDUP_REMOVED lines=9> */
.L_x_538:
[----:B------:R-:W-:Y:S05]  /*f980*/  BSYNC B1 ;  /* 0x0000000000017941 */ /* 0x000fea0003800000 */
.L_x_537:
        /* <DEDUP_REMOVED lines=9> */
.L_x_540:
[----:B------:R-:W-:Y:S05]  /*fa20*/  BSYNC B1 ;  /* 0x0000000000017941 */ /* 0x000fea0003800000 */
.L_x_539:
        /* <DEDUP_REMOVED lines=12> */
.L_x_542:
[----:B------:R-:W-:Y:S05]  /*faf0*/  BSYNC B1 ;  /* 0x0000000000017941 */ /* 0x000fea0003800000 */
.L_x_541:
        /* <DEDUP_REMOVED lines=9> */
.L_x_544:
[----:B------:R-:W-:Y:S05]  /*fb90*/  BSYNC B1 ;  /* 0x0000000000017941 */ /* 0x000fea0003800000 */
.L_x_543:
        /* <DEDUP_REMOVED lines=9> */
.L_x_546:
[----:B------:R-:W-:Y:S05]  /*fc30*/  BSYNC B1 ;  /* 0x0000000000017941 */ /* 0x000fea0003800000 */
.L_x_545:
        /* <DEDUP_REMOVED lines=9> */
.L_x_548:
[----:B------:R-:W-:Y:S05]  /*fcd0*/  BSYNC B1 ;  /* 0x0000000000017941 */ /* 0x000fea0003800000 */
.L_x_547:
        /* <DEDUP_REMOVED lines=12> */
.L_x_550:
[----:B------:R-:W-:Y:S05]  /*fda0*/  BSYNC B1 ;  /* 0x0000000000017941 */ /* 0x000fea0003800000 */
.L_x_549:
        /* <DEDUP_REMOVED lines=9> */
.L_x_552:
[----:B------:R-:W-:Y:S05]  /*fe40*/  BSYNC B1 ;  /* 0x0000000000017941 */ /* 0x000fea0003800000 */
.L_x_551:
        /* <DEDUP_REMOVED lines=9> */
.L_x_554:
[----:B------:R-:W-:Y:S05]  /*fee0*/  BSYNC B1 ;  /* 0x0000000000017941 */ /* 0x000fea0003800000 */
.L_x_553:
        /* <DEDUP_REMOVED lines=9> */
.L_x_556:
[----:B------:R-:W-:Y:S05]  /*ff80*/  BSYNC B1 ;  /* 0x0000000000017941 */ /* 0x000fea0003800000 */
.L_x_555:
        /* <DEDUP_REMOVED lines=12> */
.L_x_558:
[----:B------:R-:W-:Y:S05]  /*10050*/  BSYNC B1 ;  /* 0x0000000000017941 */ /* 0x000fea0003800000 */
.L_x_557:
        /* <DEDUP_REMOVED lines=9> */
.L_x_560:
[----:B------:R-:W-:Y:S05]  /*100f0*/  BSYNC B1 ;  /* 0x0000000000017941 */ /* 0x000fea0003800000 */
.L_x_559:
        /* <DEDUP_REMOVED lines=9> */
.L_x_562:
[----:B------:R-:W-:Y:S05]  /*10190*/  BSYNC B1 ;  /* 0x0000000000017941 */ /* 0x000fea0003800000 */
.L_x_561:
        /* <DEDUP_REMOVED lines=9> */
.L_x_564:
[----:B------:R-:W-:Y:S05]  /*10230*/  BSYNC B1 ;  /* 0x0000000000017941 */ /* 0x000fea0003800000 */
.L_x_563:
        /* <DEDUP_REMOVED lines=12> */
.L_x_566:
[----:B------:R-:W-:Y:S05]  /*10300*/  BSYNC B1 ;  /* 0x0000000000017941 */ /* 0x000fea0003800000 */
.L_x_565:
        /* <DEDUP_REMOVED lines=9> */
.L_x_568:
[----:B------:R-:W-:Y:S05]  /*103a0*/  BSYNC B1 ;  /* 0x0000000000017941 */ /* 0x000fea0003800000 */
.L_x_567:
        /* <DEDUP_REMOVED lines=9> */
.L_x_570:
[----:B------:R-:W-:Y:S05]  /*10440*/  BSYNC B1 ;  /* 0x0000000000017941 */ /* 0x000fea0003800000 */
.L_x_569:
        /* <DEDUP_REMOVED lines=9> */
.L_x_572:
[----:B------:R-:W-:Y:S05]  /*104e0*/  BSYNC B1 ;  /* 0x0000000000017941 */ /* 0x000fea0003800000 */
.L_x_571:
        /* <DEDUP_REMOVED lines=12> */
.L_x_574:
[----:B------:R-:W-:Y:S05]  /*105b0*/  BSYNC B1 ;  /* 0x0000000000017941 */ /* 0x000fea0003800000 */
.L_x_573:
        /* <DEDUP_REMOVED lines=9> */
.L_x_576:
[----:B------:R-:W-:Y:S05]  /*10650*/  BSYNC B1 ;  /* 0x0000000000017941 */ /* 0x000fea0003800000 */
.L_x_575:
        /* <DEDUP_REMOVED lines=9> */
.L_x_578:
[----:B------:R-:W-:Y:S05]  /*106f0*/  BSYNC B1 ;  /* 0x0000000000017941 */ /* 0x000fea0003800000 */
.L_x_577:
        /* <DEDUP_REMOVED lines=9> */
.L_x_580:
[----:B------:R-:W-:Y:S05]  /*10790*/  BSYNC B1 ;  /* 0x0000000000017941 */ /* 0x000fea0003800000 */
.L_x_579:
        /* <DEDUP_REMOVED lines=12> */
.L_x_582:
[----:B------:R-:W-:Y:S05]  /*10860*/  BSYNC B1 ;  /* 0x0000000000017941 */ /* 0x000fea0003800000 */
.L_x_581:
        /* <DEDUP_REMOVED lines=9> */
.L_x_584:
[----:B------:R-:W-:Y:S05]  /*10900*/  BSYNC B1 ;  /* 0x0000000000017941 */ /* 0x000fea0003800000 */
.L_x_583:
        /* <DEDUP_REMOVED lines=9> */
.L_x_586:
[----:B------:R-:W-:Y:S05]  /*109a0*/  BSYNC B1 ;  /* 0x0000000000017941 */ /* 0x000fea0003800000 */
.L_x_585:
        /* <DEDUP_REMOVED lines=9> */
.L_x_588:
[----:B------:R-:W-:Y:S05]  /*10a40*/  BSYNC B1 ;  /* 0x0000000000017941 */ /* 0x000fea0003800000 */
.L_x_587:
        /* <DEDUP_REMOVED lines=12> */
.L_x_590:
[----:B------:R-:W-:Y:S05]  /*10b10*/  BSYNC B1 ;  /* 0x0000000000017941 */ /* 0x000fea0003800000 */
.L_x_589:
        /* <DEDUP_REMOVED lines=9> */
.L_x_592:
[----:B------:R-:W-:Y:S05]  /*10bb0*/  BSYNC B1 ;  /* 0x0000000000017941 */ /* 0x000fea0003800000 */
.L_x_591:
        /* <DEDUP_REMOVED lines=9> */
.L_x_594:
[----:B------:R-:W-:Y:S05]  /*10c50*/  BSYNC B1 ;  /* 0x0000000000017941 */ /* 0x000fea0003800000 */
.L_x_593:
        /* <DEDUP_REMOVED lines=9> */
.L_x_596:
[----:B------:R-:W-:Y:S05]  /*10cf0*/  BSYNC B1 ;  /* 0x0000000000017941 */ /* 0x000fea0003800000 */
.L_x_595:
        /* <DEDUP_REMOVED lines=12> */
.L_x_598:
[----:B------:R-:W-:Y:S05]  /*10dc0*/  BSYNC B1 ;  /* 0x0000000000017941 */ /* 0x000fea0003800000 */
.L_x_597:
[----:B01--45:R-:W-:Y:S01]  /*10dd0*/  HADD2.F32 R11, -RZ, R223.H0_H0 ;  /* 0x200000dfff0b7230 */ /* 0x033fe20000004100 */
        /* <DEDUP_REMOVED lines=8> */
.L_x_600:
[----:B------:R-:W-:Y:S05]  /*10e60*/  BSYNC B1 ;  /* 0x0000000000017941 */ /* 0x000fea0003800000 */
.L_x_599:
[----:B0----5:R-:W-:Y:S01]  /*10e70*/  HADD2.F32 R5, -RZ, R223.H0_H0 ;  /* 0x200000dfff057230 */ /* 0x021fe20000004100 */
[----:B------:R-:W-:Y:S01]  /*10e80*/  ISETP.GT.AND P1, PT, R0, 0xb9, P1 ;  /* 0x000000b90000780c */ /* 0x000fe20000f24270 */
[----:B------:R-:W-:Y:S01]  /*10e90*/  BSSY B1, `(.L_x_601) ;  /* 0x0000009000017945 */ /* 0x000fe20003800000 */
[----:B------:R-:W-:Y:S02]  /*10ea0*/  IADD3 R121, P0, R222, 0x180, RZ ;  /* 0x00000180de797810 */ /* 0x000fe40007f1e0ff */
[----:B------:R-:W-:-:S03]  /*10eb0*/  FMUL R5, R5, R16 ;  /* 0x0000001005057220 */ /* 0x000fc60000400000 */
[----:B------:R-:W-:Y:S02]  /*10ec0*/  IMAD.X R11, RZ, RZ, UR7, P0 ;  /* 0x00000007ff0b7e24 */ /* 0x000fe400080e06ff */
[----:B------:R-:W-:-:S05]  /*10ed0*/  FFMA R5, R214, R2, R5 ;  /* 0x00000002d6057223 */ /* 0x000fca0000000005 */
[----:B------:R-:W-:-:S05]  /*10ee0*/  F2FP.F16.F32.PACK_AB R5, RZ, R5 ;  /* 0x00000005ff05723e */ /* 0x000fca00000000ff */
[----:B------:R0:W-:Y:S01]  /*10ef0*/  @P2 STG.E.U16 desc[UR36][R12.64+0x170], R5 ;  /* 0x000170050c002986 */ /* 0x0001e2000c101524 */
[----:B------:R-:W-:Y:S05]  /*10f00*/  @!P1 BRA `(.L_x_602) ;  /* 0x0000000000049947 */ /* 0x000fea0003800000 */
[----:B------:R4:W5:Y:S02]  /*10f10*/  LDG.E.LTC128B.U16 R223, desc[UR36][R6.64+0x172] ;  /* 0x0001722406df7981 */ /* 0x000964000c1e1520 */
.L_x_602:
[----:B------:R-:W-:Y:S05]  /*10f20*/  BSYNC B1 ;  /* 0x0000000000017941 */ /* 0x000fea0003800000 */
.L_x_601:
[----:B0----5:R-:W-:Y:S01]  /*10f30*/  HADD2.F32 R5, -RZ, R223.H0_H0 ;  /* 0x200000dfff057230 */ /* 0x021fe20000004100 */
[----:B------:R-:W-:Y:S01]  /*10f40*/  ISETP.GT.AND P0, PT, R3, 0x180, PT ;  /* 0x000001800300780c */ /* 0x000fe20003f04270 */
[----:B------:R-:W-:-:S03]  /*10f50*/  IMAD R4, R11, R20, RZ ;  /* 0x000000140b047224 */ /* 0x000fc600078e02ff */
[----:B-1-34-:R-:W-:Y:S01]  /*10f60*/  FMUL R6, R5, R16 ;  /* 0x0000001005067220 */ /* 0x01afe20000400000 */
[C---:B------:R-:W-:Y:S01]  /*10f70*/  IMAD R21, R121.reuse, R21, R4 ;  /* 0x0000001579157224 */ /* 0x040fe200078e0204 */
[----:B------:R-:W-:Y:S01]  /*10f80*/  ISETP.GT.AND P4, PT, R0, RZ, P0 ;  /* 0x000000ff0000720c */ /* 0x000fe20000784270 */
[----:B------:R-:W-:-:S04]  /*10f90*/  IMAD.WIDE.U32 R4, R121, R20, R216 ;  /* 0x0000001479047225 */ /* 0x000fc800078e00d8 */
[----:B------:R-:W-:Y:S01]  /*10fa0*/  FFMA R215, R215, R2, R6 ;  /* 0x00000002d7d77223 */ /* 0x000fe20000000006 */
[----:B------:R-:W-:Y:S01]  /*10fb0*/  IMAD.IADD R5, R5, 0x1, R21 ;  /* 0x0000000105057824 */ /* 0x000fe200078e0215 */
[----:B------:R-:W-:-:S03]  /*10fc0*/  LEA R6, P2, R4, R18, 0x1 ;  /* 0x0000001204067211 */ /* 0x000fc600078408ff */
[----:B------:R-:W-:Y:S02]  /*10fd0*/  F2FP.F16.F32.PACK_AB R215, RZ, R215 ;  /* 0x000000d7ffd7723e */ /* 0x000fe400000000ff */
[----:B------:R-:W-:-:S03]  /*10fe0*/  LEA.HI.X R7, R4, R19, R5, 0x1, P2 ;  /* 0x0000001304077211 */ /* 0x000fc600010f0c05 */
[----:B------:R0:W-:Y:S04]  /*10ff0*/  @P1 STG.E.U16 desc[UR36][R14.64+0x172], R215 ;  /* 0x000172d70e001986 */ /* 0x0001e8000c101524 */
[----:B------:R1:W3:Y:S01]  /*11000*/  @P4 LDG.E.LTC128B.U16 R223, desc[UR36][R6.64] ;  /* 0x0000002406df4981 */ /* 0x0002e2000c1e1520 */
[----:B------:R-:W-:Y:S01]  /*11010*/  IMAD.WIDE.U32 R4, R121, R20, R22 ;  /* 0x0000001479047225 */ /* 0x000fe200078e0016 */
[----:B------:R-:W-:Y:S01]  /*11020*/  UIMAD UR4, UR9, 0x300, URZ ;  /* 0x00000300090478a4 */ /* 0x000fe2000f8e023f */
[----:B------:R-:W-:Y:S01]  /*11030*/  ISETP.GT.AND P3, PT, R0, 0x1, P0 ;  /* 0x000000010000780c */ /* 0x000fe20000764270 */
[----:B------:R-:W-:Y:S01]  /*11040*/  BSSY B1, `(.L_x_603) ;  /* 0x0000013000017945 */ /* 0x000fe20003800000 */
[----:B------:R-:W-:Y:S02]  /*11050*/  IMAD.IADD R5, R21, 0x1, R5 ;  /* 0x0000000115057824 */ /* 0x000fe400078e0205 */
[----:B--2---:R-:W-:-:S02]  /*11060*/  IMAD.U32 R123, RZ, RZ, UR8 ;  /* 0x00000008ff7b7e24 */ /* 0x004fc4000f8e00ff */
[----:B------:R-:W-:-:S04]  /*11070*/  IMAD.WIDE.U32 R10, R218, UR43, R4 ;  /* 0x0000002bda0a7c25 */ /* 0x000fc8000f8e0004 */
[----:B------:R-:W-:Y:S01]  /*11080*/  IMAD.MOV.U32 R4, RZ, RZ, R8 ;  /* 0x000000ffff047224 */ /* 0x000fe200078e0008 */
[----:B-1----:R-:W-:Y:S01]  /*11090*/  LEA R6, P1, R10, R18, 0x1 ;  /* 0x000000120a067211 */ /* 0x002fe200078208ff */
[----:B------:R-:W-:Y:S02]  /*110a0*/  IMAD.MOV.U32 R5, RZ, RZ, R9 ;  /* 0x000000ffff057224 */ /* 0x000fe400078e0009 */
[----:B------:R-:W-:Y:S02]  /*110b0*/  IMAD.IADD R7, R219, 0x1, R11 ;  /* 0x00000001db077824 */ /* 0x000fe400078e020b */
[----:B------:R-:W-:-:S03]  /*110c0*/  IMAD.WIDE.U32 R4, R123, 0x300, R4 ;  /* 0x000003007b047825 */ /* 0x000fc600078e0004 */
[----:B------:R-:W-:Y:S01]  /*110d0*/  LEA.HI.X R7, R10, R19, R7, 0x1, P1 ;  /* 0x000000130a077211 */ /* 0x000fe200008f0c07 */
[----:B------:R-:W-:Y:S02]  /*110e0*/  VIADD R9, R5, UR4 ;  /* 0x0000000405097c36 */ /* 0x000fe40008000000 */
[----:B------:R-:W-:Y:S02]  /*110f0*/  @P4 IMAD.MOV.U32 R8, RZ, RZ, R4 ;  /* 0x000000ffff084224 */ /* 0x000fe400078e0004 */
[----:B---3--:R-:W-:-:S05]  /*11100*/  HADD2.F32 R13, -RZ, R223.H0_H0 ;  /* 0x200000dfff0d7230 */ /* 0x008fca0000004100 */
[----:B------:R-:W-:-:S04]  /*11110*/  FMUL R13, R13, R16 ;  /* 0x000000100d0d7220 */ /* 0x000fc80000400000 */
[----:B------:R-:W-:-:S05]  /*11120*/  FFMA R13, R24, R2, R13 ;  /* 0x00000002180d7223 */ /* 0x000fca000000000d */
[----:B------:R-:W-:-:S05]  /*11130*/  F2FP.F16.F32.PACK_AB R13, RZ, R13 ;  /* 0x0000000dff0d723e */ /* 0x000fca00000000ff */
[----:B------:R0:W-:Y:S01]  /*11140*/  @P4 STG.E.U16 desc[UR36][R8.64], R13 ;  /* 0x0000000d08004986 */ /* 0x0001e2000c101524 */
[----:B------:R-:W-:Y:S05]  /*11150*/  @!P3 BRA `(.L_x_604) ;  /* 0x000000000004b947 */ /* 0x000fea0003800000 */
[----:B------:R1:W5:Y:S02]  /*11160*/  LDG.E.LTC128B.U16 R223, desc[UR36][R6.64+0x2] ;  /* 0x0000022406df7981 */ /* 0x000364000c1e1520 */
.L_x_604:
[----:B------:R-:W-:Y:S05]  /*11170*/  BSYNC B1 ;  /* 0x0000000000017941 */ /* 0x000fea0003800000 */
.L_x_603:
[----:B-----5:R-:W-:Y:S01]  /*11180*/  HADD2.F32 R11, -RZ, R223.H0_H0 ;  /* 0x200000dfff0b7230 */ /* 0x020fe20000004100 */
[----:B------:R-:W-:Y:S01]  /*11190*/  ISETP.GT.AND P1, PT, R3, 0x188, PT ;  /* 0x000001880300780c */ /* 0x000fe20003f24270 */
[----:B0-----:R-:W-:Y:S01]  /*111a0*/  @P3 IMAD.MOV.U32 R14, RZ, RZ, R4 ;  /* 0x000000ffff0e3224 */ /* 0x001fe200078e0004 */
[----:B------:R-:W-:Y:S01]  /*111b0*/  BSSY B1, `(.L_x_605) ;  /* 0x0000011000017945 */ /* 0x000fe20003800000 */
[----:B------:R-:W-:Y:S02]  /*111c0*/  @P3 IMAD.MOV.U32 R15, RZ, RZ, R9 ;  /* 0x000000ffff0f3224 */ /* 0x000fe400078e0009 */
[----:B------:R-:W-:Y:S01]  /*111d0*/  FMUL R10, R11, R16 ;  /* 0x000000100b0a7220 */ /* 0x000fe20000400000 */
[----:B------:R-:W-:Y:S01]  /*111e0*/  IMAD.WIDE.U32 R12, R121, R20, R226 ;  /* 0x00000014790c7225 */ /* 0x000fe200078e00e2 */
[----:B------:R-:W-:-:S03]  /*111f0*/  ISETP.GT.AND P2, PT, R0, RZ, P1 ;  /* 0x000000ff0000720c */ /* 0x000fc60000f44270 */
[----:B------:R-:W-:Y:S01]  /*11200*/  FFMA R10, R25, R2, R10 ;  /* 0x00000002190a7223 */ /* 0x000fe2000000000a */
[----:B------:R-:W-:Y:S01]  /*11210*/  IMAD.IADD R21, R21, 0x1, R13 ;  /* 0x0000000115157824 */ /* 0x000fe200078e020d */
[-C--:B------:R-:W-:Y:S02]  /*11220*/  IADD3 R220, P4, R220, R12.reuse, RZ ;  /* 0x0000000cdcdc7210 */ /* 0x080fe40007f9e0ff */
[----:B------:R-:W-:Y:S02]  /*11230*/  IADD3 R12, P5, R22, R12, RZ ;  /* 0x0000000c160c7210 */ /* 0x000fe40007fbe0ff */
[----:B------:R-:W-:Y:S01]  /*11240*/  F2FP.F16.F32.PACK_AB R3, RZ, R10 ;  /* 0x0000000aff03723e */ /* 0x000fe200000000ff */
[----:B------:R-:W-:Y:S01]  /*11250*/  IMAD.X R216, R21, 0x1, R217, P4 ;  /* 0x0000000115d87824 */ /* 0x000fe200020e06d9 */
[C---:B------:R-:W-:Y:S01]  /*11260*/  LEA R10, P4, R220.reuse, R18, 0x1 ;  /* 0x00000012dc0a7211 */ /* 0x040fe200078808ff */
[----:B------:R-:W-:Y:S02]  /*11270*/  IMAD.X R13, R23, 0x1, R21, P5 ;  /* 0x00000001170d7824 */ /* 0x000fe400028e0615 */
[----:B------:R0:W-:Y:S01]  /*11280*/  @P3 STG.E.U16 desc[UR36][R14.64+0x2], R3 ;  /* 0x000002030e003986 */ /* 0x0001e2000c101524 */
[----:B------:R-:W-:Y:S01]  /*11290*/  LEA.HI.X R11, R220, R19, R216, 0x1, P4 ;  /* 0x00000013dc0b7211 */ /* 0x000fe200020f0cd8 */
[----:B------:R-:W-:Y:S08]  /*112a0*/  @!P2 BRA `(.L_x_606) ;  /* 0x000000000004a947 */ /* 0x000ff00003800000 */
[----:B------:R2:W5:Y:S02]  /*112b0*/  LDG.E.LTC128B.U16 R223, desc[UR36][R10.64] ;  /* 0x000000240adf7981 */ /* 0x000564000c1e1520 */
.L_x_606:
[----:B------:R-:W-:Y:S05]  /*112c0*/  BSYNC B1 ;  /* 0x0000000000017941 */ /* 0x000fea0003800000 */
.L_x_605:
[----:B0----5:R-:W-:Y:S01]  /*112d0*/  HADD2.F32 R3, -RZ, R223.H0_H0 ;  /* 0x200000dfff037230 */ /* 0x021fe20000004100 */
[----:B--2---:R-:W-:Y:S01]  /*112e0*/  IADD3 R10, P3, R229, R4, RZ ;  /* 0x00000004e50a7210 */ /* 0x004fe20007f7e0ff */
[----:B------:R-:W-:Y:S01]  /*112f0*/  IMAD.WIDE.U32 R12, R218, UR43, R12 ;  /* 0x0000002bda0c7c25 */ /* 0x000fe2000f8e000c */
[----:B------:R-:W-:Y:S03]  /*11300*/  BSSY B1, `(.L_x_607) ;  /* 0x000000c000017945 */ /* 0x000fe60003800000 */
[----:B------:R-:W-:Y:S01]  /*11310*/  FMUL R3, R3, R16 ;  /* 0x0000001003037220 */ /* 0x000fe20000400000 */
[----:B------:R-:W-:Y:S01]  /*11320*/  IMAD.X R11, R9, 0x1, R228, P3 ;  /* 0x00000001090b7824 */ /* 0x000fe200018e06e4 */
[----:B------:R-:W-:Y:S01]  /*11330*/  LEA R18, P4, R12, R18, 0x1 ;  /* 0x000000120c127211 */ /* 0x000fe200078808ff */
[----:B------:R-:W-:Y:S02]  /*11340*/  IMAD.IADD R219, R219, 0x1, R13 ;  /* 0x00000001dbdb7824 */ /* 0x000fe400078e020d */
[----:B------:R-:W-:-:S03]  /*11350*/  FFMA R3, R26, R2, R3 ;  /* 0x000000021a037223 */ /* 0x000fc60000000003 */
[----:B------:R-:W-:Y:S02]  /*11360*/  LEA.HI.X R19, R12, R19, R219, 0x1, P4 ;  /* 0x000000130c137211 */ /* 0x000fe400020f0cdb */
[----:B------:R-:W-:Y:S02]  /*11370*/  F2FP.F16.F32.PACK_AB R3, RZ, R3 ;  /* 0x00000003ff03723e */ /* 0x000fe400000000ff */
[----:B------:R-:W-:-:S03]  /*11380*/  ISETP.GT.AND P4, PT, R0, 0x1, P1 ;  /* 0x000000010000780c */ /* 0x000fc60000f84270 */
[----:B------:R0:W-:Y:S10]  /*11390*/  @P2 STG.E.U16 desc[UR36][R10.64], R3 ;  /* 0x000000030a002986 */ /* 0x0001f4000c101524 */
[----:B------:R-:W-:Y:S05]  /*113a0*/  @!P4 BRA `(.L_x_608) ;  /* 0x000000000004c947 */ /* 0x000fea0003800000 */
[----:B------:R2:W5:Y:S02]  /*113b0*/  LDG.E.LTC128B.U16 R223, desc[UR36][R18.64+0x2] ;  /* 0x0000022412df7981 */ /* 0x000564000c1e1520 */
.L_x_608:
[----:B------:R-:W-:Y:S05]  /*113c0*/  BSYNC B1 ;  /* 0x0000000000017941 */ /* 0x000fea0003800000 */
.L_x_607:
        /* <DEDUP_REMOVED lines=9> */
.L_x_610:
[----:B------:R-:W-:Y:S05]  /*11460*/  BSYNC B1 ;  /* 0x0000000000017941 */ /* 0x000fea0003800000 */
.L_x_609:
[----:B-----5:R-:W-:Y:S01]  /*11470*/  HADD2.F32 R3, -RZ, R223.H0_H0 ;  /* 0x200000dfff037230 */ /* 0x020fe20000004100 */
[----:B------:R-:W-:Y:S01]  /*11480*/  ISETP.GT.AND P3, PT, R0, 0x9, P0 ;  /* 0x000000090000780c */ /* 0x000fe20000764270 */
[----:B0-----:R-:W-:Y:S01]  /*11490*/  @P2 IMAD.MOV.U32 R12, RZ, RZ, R4 ;  /* 0x000000ffff0c2224 */ /* 0x001fe200078e0004 */
[----:B------:R-:W-:Y:S01]  /*114a0*/  BSSY B1, `(.L_x_611) ;  /* 0x0000008000017945 */ /* 0x000fe20003800000 */
[----:B------:R-:W-:Y:S02]  /*114b0*/  @P2 IMAD.MOV.U32 R13, RZ, RZ, R9 ;  /* 0x000000ffff0d2224 */ /* 0x000fe400078e0009 */
[----:B------:R-:W-:-:S04]  /*114c0*/  FMUL R3, R3, R16 ;  /* 0x0000001003037220 */ /* 0x000fc80000400000 */
[----:B------:R-:W-:-:S05]  /*114d0*/  FFMA R3, R28, R2, R3 ;  /* 0x000000021c037223 */ /* 0x000fca0000000003 */
[----:B------:R-:W-:-:S05]  /*114e0*/  F2FP.F16.F32.PACK_AB R3, RZ, R3 ;  /* 0x00000003ff03723e */ /* 0x000fca00000000ff */
[----:B------:R0:W-:Y:S01]  /*114f0*/  @P2 STG.E.U16 desc[UR36][R12.64+0x10], R3 ;  /* 0x000010030c002986 */ /* 0x0001e2000c101524 */
[----:B------:R-:W-:Y:S05]  /*11500*/  @!P3 BRA `(.L_x_612) ;  /* 0x000000000004b947 */ /* 0x000fea0003800000 */
[----:B------:R4:W5:Y:S02]  /*11510*/  LDG.E.LTC128B.U16 R223, desc[UR36][R6.64+0x12] ;  /* 0x0000122406df7981 */ /* 0x000964000c1e1520 */
.L_x_612:
[----:B------:R-:W-:Y:S05]  /*11520*/  BSYNC B1 ;  /* 0x0000000000017941 */ /* 0x000fea0003800000 */
.L_x_611:
[----:B0----5:R-:W-:Y:S01]  /*11530*/  HADD2.F32 R3, -RZ, R223.H0_H0 ;  /* 0x200000dfff037230 */ /* 0x021fe20000004100 */
        /* <DEDUP_REMOVED lines=11> */
.L_x_614:
[----:B------:R-:W-:Y:S05]  /*115f0*/  BSYNC B1 ;  /* 0x0000000000017941 */ /* 0x000fea0003800000 */
.L_x_613:
        /* <DEDUP_REMOVED lines=9> */
.L_x_616:
[----:B------:R-:W-:Y:S05]  /*11690*/  BSYNC B1 ;  /* 0x0000000000017941 */ /* 0x000fea0003800000 */
.L_x_615:
        /* <DEDUP_REMOVED lines=9> */
.L_x_618:
[----:B------:R-:W-:Y:S05]  /*11730*/  BSYNC B1 ;  /* 0x0000000000017941 */ /* 0x000fea0003800000 */
.L_x_617:
        /* <DEDUP_REMOVED lines=11> */
.L_x_620:
[----:B------:R-:W-:Y:S05]  /*117f0*/  BSYNC B1 ;  /* 0x0000000000017941 */ /* 0x000fea0003800000 */
.L_x_619:
        /* <DEDUP_REMOVED lines=12> */
.L_x_622:
[----:B------:R-:W-:Y:S05]  /*118c0*/  BSYNC B1 ;  /* 0x0000000000017941 */ /* 0x000fea0003800000 */
.L_x_621:
        /* <DEDUP_REMOVED lines=9> */
.L_x_624:
[----:B------:R-:W-:Y:S05]  /*11960*/  BSYNC B1 ;  /* 0x0000000000017941 */ /* 0x000fea0003800000 */
.L_x_623:
        /* <DEDUP_REMOVED lines=9> */
.L_x_626:
[----:B------:R-:W-:Y:S05]  /*11a00*/  BSYNC B1 ;  /* 0x0000000000017941 */ /* 0x000fea0003800000 */
.L_x_625:
        /* <DEDUP_REMOVED lines=11> */
.L_x_628:
[----:B------:R-:W-:Y:S05]  /*11ac0*/  BSYNC B1 ;  /* 0x0000000000017941 */ /* 0x000fea0003800000 */
.L_x_627:
        /* <DEDUP_REMOVED lines=12> */
.L_x_630:
[----:B------:R-:W-:Y:S05]  /*11b90*/  BSYNC B1 ;  /* 0x0000000000017941 */ /* 0x000fea0003800000 */
.L_x_629:
        /* <DEDUP_REMOVED lines=9> */
.L_x_632:
[----:B------:R-:W-:Y:S05]  /*11c30*/  BSYNC B1 ;  /* 0x0000000000017941 */ /* 0x000fea0003800000 */
.L_x_631:
        /* <DEDUP_REMOVED lines=9> */
.L_x_634:
[----:B------:R-:W-:Y:S05]  /*11cd0*/  BSYNC B1 ;  /* 0x0000000000017941 */ /* 0x000fea0003800000 */
.L_x_633:
        /* <DEDUP_REMOVED lines=11> */
.L_x_636:
[----:B------:R-:W-:Y:S05]  /*11d90*/  BSYNC B1 ;  /* 0x0000000000017941 */ /* 0x000fea0003800000 */
.L_x_635:
        /* <DEDUP_REMOVED lines=12> */
.L_x_638:
[----:B------:R-:W-:Y:S05]  /*11e60*/  BSYNC B1 ;  /* 0x0000000000017941 */ /* 0x000fea0003800000 */
.L_x_637:
        /* <DEDUP_REMOVED lines=9> */
.L_x_640:
[----:B------:R-:W-:Y:S05]  /*11f00*/  BSYNC B1 ;  /* 0x0000000000017941 */ /* 0x000fea0003800000 */
.L_x_639:
        /* <DEDUP_REMOVED lines=9> */
.L_x_642:
[----:B------:R-:W-:Y:S05]  /*11fa0*/  BSYNC B1 ;  /* 0x0000000000017941 */ /* 0x000fea0003800000 */
.L_x_641:
        /* <DEDUP_REMOVED lines=11> */
.L_x_644:
[----:B------:R-:W-:Y:S05]  /*12060*/  BSYNC B1 ;  /* 0x0000000000017941 */ /* 0x000fea0003800000 */
.L_x_643:
        /* <DEDUP_REMOVED lines=12> */
.L_x_646:
[----:B------:R-:W-:Y:S05]  /*12130*/  BSYNC B1 ;  /* 0x0000000000017941 */ /* 0x000fea0003800000 */
.L_x_645:
        /* <DEDUP_REMOVED lines=9> */
.L_x_648:
[----:B------:R-:W-:Y:S05]  /*121d0*/  BSYNC B1 ;  /* 0x0000000000017941 */ /* 0x000fea0003800000 */
.L_x_647:
        /* <DEDUP_REMOVED lines=9> */
.L_x_650:
[----:B------:R-:W-:Y:S05]  /*12270*/  BSYNC B1 ;  /* 0x0000000000017941 */ /* 0x000fea0003800000 */
.L_x_649:
        /* <DEDUP_REMOVED lines=11> */
.L_x_652:
[----:B------:R-:W-:Y:S05]  /*12330*/  BSYNC B1 ;  /* 0x0000000000017941 */ /* 0x000fea0003800000 */
.L_x_651:
        /* <DEDUP_REMOVED lines=12> */
.L_x_654:
[----:B------:R-:W-:Y:S05]  /*12400*/  BSYNC B1 ;  /* 0x0000000000017941 */ /* 0x000fea0003800000 */
.L_x_653:
        /* <DEDUP_REMOVED lines=9> */
.L_x_656:
[----:B------:R-:W-:Y:S05]  /*124a0*/  BSYNC B1 ;  /* 0x0000000000017941 */ /* 0x000fea0003800000 */
.L_x_655:
        /* <DEDUP_REMOVED lines=9> */
.L_x_658:
[----:B------:R-:W-:Y:S05]  /*12540*/  BSYNC B1 ;  /* 0x0000000000017941 */ /* 0x000fea0003800000 */
.L_x_657:
        /* <DEDUP_REMOVED lines=11> */
.L_x_660:
[----:B------:R-:W-:Y:S05]  /*12600*/  BSYNC B1 ;  /* 0x0000000000017941 */ /* 0x000fea0003800000 */
.L_x_659:
        /* <DEDUP_REMOVED lines=12> */
.L_x_662:
[----:B------:R-:W-:Y:S05]  /*126d0*/  BSYNC B1 ;  /* 0x0000000000017941 */ /* 0x000fea0003800000 */
.L_x_661:
        /* <DEDUP_REMOVED lines=9> */
.L_x_664:
[----:B------:R-:W-:Y:S05]  /*12770*/  BSYNC B1 ;  /* 0x0000000000017941 */ /* 0x000fea0003800000 */
.L_x_663:
        /* <DEDUP_REMOVED lines=9> */
.L_x_666:
[----:B------:R-:W-:Y:S05]  /*12810*/  BSYNC B1 ;  /* 0x0000000000017941 */ /* 0x000fea0003800000 */
.L_x_665:
        /* <DEDUP_REMOVED lines=11> */
.L_x_668:
[----:B------:R-:W-:Y:S05]  /*128d0*/  BSYNC B1 ;  /* 0x0000000000017941 */ /* 0x000fea0003800000 */
.L_x_667:
        /* <DEDUP_REMOVED lines=12> */
.L_x_670:
[----:B------:R-:W-:Y:S05]  /*129a0*/  BSYNC B1 ;  /* 0x0000000000017941 */ /* 0x000fea0003800000 */
.L_x_669:
        /* <DEDUP_REMOVED lines=9> */
.L_x_672:
[----:B------:R-:W-:Y:S05]  /*12a40*/  BSYNC B1 ;  /* 0x0000000000017941 */ /* 0x000fea0003800000 */
.L_x_671:
        /* <DEDUP_REMOVED lines=9> */
.L_x_674:
[----:B------:R-:W-:Y:S05]  /*12ae0*/  BSYNC B1 ;  /* 0x0000000000017941 */ /* 0x000fea0003800000 */
.L_x_673:
        /* <DEDUP_REMOVED lines=11> */
.L_x_676:
[----:B------:R-:W-:Y:S05]  /*12ba0*/  BSYNC B1 ;  /* 0x0000000000017941 */ /* 0x000fea0003800000 */
.L_x_675:
        /* <DEDUP_REMOVED lines=12> */
.L_x_678:
[----:B------:R-:W-:Y:S05]  /*12c70*/  BSYNC B1 ;  /* 0x0000000000017941 */ /* 0x000fea0003800000 */
.L_x_677:
        /* <DEDUP_REMOVED lines=9> */
.L_x_680:
[----:B------:R-:W-:Y:S05]  /*12d10*/  BSYNC B1 ;  /* 0x0000000000017941 */ /* 0x000fea0003800000 */
.L_x_679:
        /* <DEDUP_REMOVED lines=9> */
.L_x_682:
[----:B------:R-:W-:Y:S05]  /*12db0*/  BSYNC B1 ;  /* 0x0000000000017941 */ /* 0x000fea0003800000 */
.L_x_681:
        /* <DEDUP_REMOVED lines=11> */
.L_x_684:
[----:B------:R-:W-:Y:S05]  /*12e70*/  BSYNC B1 ;  /* 0x0000000000017941 */ /* 0x000fea0003800000 */
.L_x_683:
        /* <DEDUP_REMOVED lines=12> */
.L_x_686:
[----:B------:R-:W-:Y:S05]  /*12f40*/  BSYNC B1 ;  /* 0x0000000000017941 */ /* 0x000fea0003800000 */
.L_x_685:
        /* <DEDUP_REMOVED lines=9> */
.L_x_688:
[----:B------:R-:W-:Y:S05]  /*12fe0*/  BSYNC B1 ;  /* 0x0000000000017941 */ /* 0x000fea0003800000 */
.L_x_687:
        /* <DEDUP_REMOVED lines=9> */
.L_x_690:
[----:B------:R-:W-:Y:S05]  /*13080*/  BSYNC B1 ;  /* 0x0000000000017941 */ /* 0x000fea0003800000 */
.L_x_689:
        /* <DEDUP_REMOVED lines=11> */
.L_x_692:
[----:B------:R-:W-:Y:S05]  /*13140*/  BSYNC B1 ;  /* 0x0000000000017941 */ /* 0x000fea0003800000 */
.L_x_691:
        /* <DEDUP_REMOVED lines=12> */
.L_x_694:
[----:B------:R-:W-:Y:S05]  /*13210*/  BSYNC B1 ;  /* 0x0000000000017941 */ /* 0x000fea0003800000 */
.L_x_693:
        /* <DEDUP_REMOVED lines=9> */
.L_x_696:
[----:B------:R-:W-:Y:S05]  /*132b0*/  BSYNC B1 ;  /* 0x0000000000017941 */ /* 0x000fea0003800000 */
.L_x_695:
        /* <DEDUP_REMOVED lines=9> */
.L_x_698:
[----:B------:R-:W-:Y:S05]  /*13350*/  BSYNC B1 ;  /* 0x0000000000017941 */ /* 0x000fea0003800000 */
.L_x_697:
        /* <DEDUP_REMOVED lines=11> */
.L_x_700:
[----:B------:R-:W-:Y:S05]  /*13410*/  BSYNC B1 ;  /* 0x0000000000017941 */ /* 0x000fea0003800000 */
.L_x_699:
        /* <DEDUP_REMOVED lines=12> */
.L_x_702:
[----:B------:R-:W-:Y:S05]  /*134e0*/  BSYNC B1 ;  /* 0x0000000000017941 */ /* 0x000fea0003800000 */
.L_x_701:
        /* <DEDUP_REMOVED lines=9> */
.L_x_704:
[----:B------:R-:W-:Y:S05]  /*13580*/  BSYNC B1 ;  /* 0x0000000000017941 */ /* 0x000fea0003800000 */
.L_x_703:
        /* <DEDUP_REMOVED lines=9> */
.L_x_706:
[----:B------:R-:W-:Y:S05]  /*13620*/  BSYNC B1 ;  /* 0x0000000000017941 */ /* 0x000fea0003800000 */
.L_x_705:
        /* <DEDUP_REMOVED lines=11> */
.L_x_708:
[----:B------:R-:W-:Y:S05]  /*136e0*/  BSYNC B1 ;  /* 0x0000000000017941 */ /* 0x000fea0003800000 */
.L_x_707:
        /* <DEDUP_REMOVED lines=12> */
.L_x_710:
[----:B------:R-:W-:Y:S05]  /*137b0*/  BSYNC B1 ;  /* 0x0000000000017941 */ /* 0x000fea0003800000 */
.L_x_709:
        /* <DEDUP_REMOVED lines=9> */
.L_x_712:
[----:B------:R-:W-:Y:S05]  /*13850*/  BSYNC B1 ;  /* 0x0000000000017941 */ /* 0x000fea0003800000 */
.L_x_711:
        /* <DEDUP_REMOVED lines=9> */
.L_x_714:
[----:B------:R-:W-:Y:S05]  /*138f0*/  BSYNC B1 ;  /* 0x0000000000017941 */ /* 0x000fea0003800000 */
.L_x_713:
        /* <DEDUP_REMOVED lines=11> */
.L_x_716:
[----:B------:R-:W-:Y:S05]  /*139b0*/  BSYNC B1 ;  /* 0x0000000000017941 */ /* 0x000fea0003800000 */
.L_x_715:
        /* <DEDUP_REMOVED lines=12> */
.L_x_718:
[----:B------:R-:W-:Y:S05]  /*13a80*/  BSYNC B1 ;  /* 0x0000000000017941 */ /* 0x000fea0003800000 */
.L_x_717:
        /* <DEDUP_REMOVED lines=9> */
.L_x_720:
[----:B------:R-:W-:Y:S05]  /*13b20*/  BSYNC B1 ;  /* 0x0000000000017941 */ /* 0x000fea0003800000 */
.L_x_719:
        /* <DEDUP_REMOVED lines=9> */
.L_x_722:
[----:B------:R-:W-:Y:S05]  /*13bc0*/  BSYNC B1 ;  /* 0x0000000000017941 */ /* 0x000fea0003800000 */
.L_x_721:
        /* <DEDUP_REMOVED lines=11> */
.L_x_724:
[----:B------:R-:W-:Y:S05]  /*13c80*/  BSYNC B1 ;  /* 0x0000000000017941 */ /* 0x000fea0003800000 */
.L_x_723:
        /* <DEDUP_REMOVED lines=12> */
.L_x_726:
[----:B------:R-:W-:Y:S05]  /*13d50*/  BSYNC B1 ;  /* 0x0000000000017941 */ /* 0x000fea0003800000 */
.L_x_725:
        /* <DEDUP_REMOVED lines=9> */
.L_x_728:
[----:B------:R-:W-:Y:S05]  /*13df0*/  BSYNC B1 ;  /* 0x0000000000017941 */ /* 0x000fea0003800000 */
.L_x_727:
        /* <DEDUP_REMOVED lines=9> */
.L_x_730:
[----:B------:R-:W-:Y:S05]  /*13e90*/  BSYNC B1 ;  /* 0x0000000000017941 */ /* 0x000fea0003800000 */
.L_x_729:
        /* <DEDUP_REMOVED lines=11> */
.L_x_732:
[----:B------:R-:W-:Y:S05]  /*13f50*/  BSYNC B1 ;  /* 0x0000000000017941 */ /* 0x000fea0003800000 */
.L_x_731:
        /* <DEDUP_REMOVED lines=12> */
.L_x_734:
[----:B------:R-:W-:Y:S05]  /*14020*/  BSYNC B1 ;  /* 0x0000000000017941 */ /* 0x000fea0003800000 */
.L_x_733:
        /* <DEDUP_REMOVED lines=9> */
.L_x_736:
[----:B------:R-:W-:Y:S05]  /*140c0*/  BSYNC B1 ;  /* 0x0000000000017941 */ /* 0x000fea0003800000 */
.L_x_735:
        /* <DEDUP_REMOVED lines=9> */
.L_x_738:
[----:B------:R-:W-:Y:S05]  /*14160*/  BSYNC B1 ;  /* 0x0000000000017941 */ /* 0x000fea0003800000 */
.L_x_737:
        /* <DEDUP_REMOVED lines=11> */
.L_x_740:
[----:B------:R-:W-:Y:S05]  /*14220*/  BSYNC B1 ;  /* 0x0000000000017941 */ /* 0x000fea0003800000 */
.L_x_739:
        /* <DEDUP_REMOVED lines=12> */
.L_x_742:
[----:B------:R-:W-:Y:S05]  /*142f0*/  BSYNC B1 ;  /* 0x0000000000017941 */ /* 0x000fea0003800000 */
.L_x_741:
        /* <DEDUP_REMOVED lines=9> */
.L_x_744:
[----:B------:R-:W-:Y:S05]  /*14390*/  BSYNC B1 ;  /* 0x0000000000017941 */ /* 0x000fea0003800000 */
.L_x_743:
        /* <DEDUP_REMOVED lines=9> */
.L_x_746:
[----:B------:R-:W-:Y:S05]  /*14430*/  BSYNC B1 ;  /* 0x0000000000017941 */ /* 0x000fea0003800000 */
.L_x_745:
        /* <DEDUP_REMOVED lines=11> */
.L_x_748:
[----:B------:R-:W-:Y:S05]  /*144f0*/  BSYNC B1 ;  /* 0x0000000000017941 */ /* 0x000fea0003800000 */
.L_x_747:
        /* <DEDUP_REMOVED lines=12> */
.L_x_750:
[----:B------:R-:W-:Y:S05]  /*145c0*/  BSYNC B1 ;  /* 0x0000000000017941 */ /* 0x000fea0003800000 */
.L_x_749:
        /* <DEDUP_REMOVED lines=9> */
.L_x_752:
[----:B------:R-:W-:Y:S05]  /*14660*/  BSYNC B1 ;  /* 0x0000000000017941 */ /* 0x000fea0003800000 */
.L_x_751:
        /* <DEDUP_REMOVED lines=9> */
.L_x_754:
[----:B------:R-:W-:Y:S05]  /*14700*/  BSYNC B1 ;  /* 0x0000000000017941 */ /* 0x000fea0003800000 */
.L_x_753:
        /* <DEDUP_REMOVED lines=11> */
.L_x_756:
[----:B------:R-:W-:Y:S05]  /*147c0*/  BSYNC B1 ;  /* 0x0000000000017941 */ /* 0x000fea0003800000 */
.L_x_755:
        /* <DEDUP_REMOVED lines=12> */
.L_x_758:
[----:B------:R-:W-:Y:S05]  /*14890*/  BSYNC B1 ;  /* 0x0000000000017941 */ /* 0x000fea0003800000 */
.L_x_757:
        /* <DEDUP_REMOVED lines=9> */
.L_x_760:
[----:B------:R-:W-:Y:S05]  /*14930*/  BSYNC B1 ;  /* 0x0000000000017941 */ /* 0x000fea0003800000 */
.L_x_759:
        /* <DEDUP_REMOVED lines=9> */
.L_x_762:
[----:B------:R-:W-:Y:S05]  /*149d0*/  BSYNC B1 ;  /* 0x0000000000017941 */ /* 0x000fea0003800000 */
.L_x_761:
        /* <DEDUP_REMOVED lines=11> */
.L_x_764:
[----:B------:R-:W-:Y:S05]  /*14a90*/  BSYNC B1 ;  /* 0x0000000000017941 */ /* 0x000fea0003800000 */
.L_x_763:
        /* <DEDUP_REMOVED lines=12> */
.L_x_766:
[----:B------:R-:W-:Y:S05]  /*14b60*/  BSYNC B1 ;  /* 0x0000000000017941 */ /* 0x000fea0003800000 */
.L_x_765:
        /* <DEDUP_REMOVED lines=9> */
.L_x_768:
[----:B------:R-:W-:Y:S05]  /*14c00*/  BSYNC B1 ;  /* 0x0000000000017941 */ /* 0x000fea0003800000 */
.L_x_767:
        /* <DEDUP_REMOVED lines=9> */
.L_x_770:
[----:B------:R-:W-:Y:S05]  /*14ca0*/  BSYNC B1 ;  /* 0x0000000000017941 */ /* 0x000fea0003800000 */
.L_x_769:
        /* <DEDUP_REMOVED lines=11> */
.L_x_772:
[----:B------:R-:W-:Y:S05]  /*14d60*/  BSYNC B1 ;  /* 0x0000000000017941 */ /* 0x000fea0003800000 */
.L_x_771:
        /* <DEDUP_REMOVED lines=12> */
.L_x_774:
[----:B------:R-:W-:Y:S05]  /*14e30*/  BSYNC B1 ;  /* 0x0000000000017941 */ /* 0x000fea0003800000 */
.L_x_773:
        /* <DEDUP_REMOVED lines=9> */
.L_x_776:
[----:B------:R-:W-:Y:S05]  /*14ed0*/  BSYNC B1 ;  /* 0x0000000000017941 */ /* 0x000fea0003800000 */
.L_x_775:
        /* <DEDUP_REMOVED lines=9> */
.L_x_778:
[----:B------:R-:W-:Y:S05]  /*14f70*/  BSYNC B1 ;  /* 0x0000000000017941 */ /* 0x000fea0003800000 */
.L_x_777:
        /* <DEDUP_REMOVED lines=11> */
.L_x_780:
[----:B------:R-:W-:Y:S05]  /*15030*/  BSYNC B1 ;  /* 0x0000000000017941 */ /* 0x000fea0003800000 */
.L_x_779:
        /* <DEDUP_REMOVED lines=12> */
.L_x_782:
[----:B------:R-:W-:Y:S05]  /*15100*/  BSYNC B1 ;  /* 0x0000000000017941 */ /* 0x000fea0003800000 */
.L_x_781:
        /* <DEDUP_REMOVED lines=9> */
.L_x_784:
[----:B------:R-:W-:Y:S05]  /*151a0*/  BSYNC B1 ;  /* 0x0000000000017941 */ /* 0x000fea0003800000 */
.L_x_783:
        /* <DEDUP_REMOVED lines=9> */
.L_x_786:
[----:B------:R-:W-:Y:S05]  /*15240*/  BSYNC B1 ;  /* 0x0000000000017941 */ /* 0x000fea0003800000 */
.L_x_785:
        /* <DEDUP_REMOVED lines=11> */
.L_x_788:
[----:B------:R-:W-:Y:S05]  /*15300*/  BSYNC B1 ;  /* 0x0000000000017941 */ /* 0x000fea0003800000 */
.L_x_787:
[----:B0----5:R-:W-:Y:S01]  /*15310*/  HADD2.F32 R3, -RZ, R223.H0_H0 ;  /* 0x200000dfff037230 */ /* 0x021fe20000004100 */
[----:B------:R-:W-:Y:S01]  /*15320*/  ISETP.GT.AND P2, PT, R0, 0xb8, P1 ;  /* 0x000000b80000780c */ /* 0x000fe20000f44270 */
[----:B------:R-:W-:Y:S01]  /*15330*/  @P0 IMAD.MOV.U32 R5, RZ, RZ, R9 ;  /* 0x000000ffff050224 */ /* 0x000fe200078e0009 */
[----:B------:R-:W-:Y:S02]  /*15340*/  BSSY B1, `(.L_x_789) ;  /* 0x0000007000017945 */ /* 0x000fe40003800000 */
[----:B-1-34-:R-:W-:-:S04]  /*15350*/  FMUL R6, R3, R16 ;  /* 0x0000001003067220 */ /* 0x01afc80000400000 */
[----:B------:R-:W-:-:S05]  /*15360*/  FFMA R6, R117, R2, R6 ;  /* 0x0000000275067223 */ /* 0x000fca0000000006 */
[----:B------:R-:W-:-:S05]  /*15370*/  F2FP.F16.F32.PACK_AB R6, RZ, R6 ;  /* 0x00000006ff06723e */ /* 0x000fca00000000ff */
[----:B------:R0:W-:Y:S01]  /*15380*/  @P0 STG.E.U16 desc[UR36][R4.64+0x172], R6 ;  /* 0x0001720604000986 */ /* 0x0001e2000c101524 */
[----:B------:R-:W-:Y:S05]  /*15390*/  @!P2 BRA `(.L_x_790) ;  /* 0x000000000004a947 */ /* 0x000fea0003800000 */
[----:B------:R1:W5:Y:S02]  /*153a0*/  LDG.E.LTC128B.U16 R223, desc[UR36][R18.64+0x170] ;  /* 0x0001702412df7981 */ /* 0x000364000c1e1520 */
.L_x_790:
[----:B------:R-:W-:Y:S05]  /*153b0*/  BSYNC B1 ;  /* 0x0000000000017941 */ /* 0x000fea0003800000 */
.L_x_789:
        /* <DEDUP_REMOVED lines=11> */
.L_x_792:
[----:B------:R-:W-:Y:S05]  /*15470*/  BSYNC B1 ;  /* 0x0000000000017941 */ /* 0x000fea0003800000 */
.L_x_791:
[----:B------:R-:W-:Y:S05]  /*15480*/  @!P1 BRA `(.L_x_793) ;  /* 0x0000008000409947 */ /* 0x000fea0003800000 */
[----:B-----5:R-:W-:-:S05]  /*15490*/  HADD2.F32 R223, -RZ, R223.H0_H0 ;  /* 0x200000dfffdf7230 */ /* 0x020fca0000004100 */
[----:B------:R-:W-:-:S04]  /*154a0*/  FMUL R0, R223, R16 ;  /* 0x00000010df007220 */ /* 0x000fc80000400000 */
[----:B------:R-:W-:-:S05]  /*154b0*/  FFMA R0, R119, R2, R0 ;  /* 0x0000000277007223 */ /* 0x000fca0000000000 */
[----:B------:R-:W-:-:S05]  /*154c0*/  F2FP.F16.F32.PACK_AB R0, RZ, R0 ;  /* 0x00000000ff00723e */ /* 0x000fca00000000ff */
[----:B------:R4:W-:Y:S01]  /*154d0*/  STG.E.U16 desc[UR36][R10.64+0x172], R0 ;  /* 0x000172000a007986 */ /* 0x0009e2000c101524 */
[----:B------:R-:W-:Y:S05]  /*154e0*/  BRA `(.L_x_793) ;  /* 0x0000008000287947 */ /* 0x000fea0003800000 */
.L_x_34:
[----:B------:R-:W2:Y:S01]  /*154f0*/  LDL.LU R5, [R1+0x184] ;  /* 0x0001840001057983 */ /* 0x000ea20000300800 */
[----:B------:R-:W-:-:S03]  /*15500*/  ULDC.64 UR4, c[0x0][0x5c0] ;  /* 0x0001700000047ab9 */ /* 0x000fc60000000a00 */
[----:B------:R-:W3:Y:S04]  /*15510*/  LDL.LU R4, [R1+0x180] ;  /* 0x0001800001047983 */ /* 0x000ee80000300800 */
[----:B------:R-:W4:Y:S04]  /*15520*/  LDL.LU R19, [R1+0x1f0] ;  /* 0x0001f00001137983 */ /* 0x000f280000300800 */
        /* <DEDUP_REMOVED lines=29> */
[----:B------:R-:W-:Y:S04]  /*15700*/  STL [R1+0x508], R186 ;  /* 0x000508ba01007387 */ /* 0x000fe80000100800 */
[----:B------:R-:W-:Y:S04]  /*15710*/  STL [R1+0x504], R187 ;  /* 0x000504bb01007387 */ /* 0x000fe80000100800 */
[----:B------:R0:W-:Y:S04]  /*15720*/  STL [R1+0x500], R188 ;  /* 0x000500bc01007387 */ /* 0x0001e80000100800 */
[----:B0-----:R-:W4:Y:S04]  /*15730*/  LDL.LU R188, [R1+0x20c] ;  /* 0x00020c0001bc7983 */ /* 0x001f280000300800 */
        /* <DEDUP_REMOVED lines=125> */
[----:B0-----:R-:W4:Y:S01]  /*15f10*/  LDL.LU R59, [R1+0x188] ;  /* 0x00018800013b7983 */ /* 0x001f220000300800 */
[-C--:B---3--:R-:W-:Y:S01]  /*15f20*/  FMUL R8, R4, R2.reuse ;  /* 0x0000000204087220 */ /* 0x088fe20000400000 */
[----:B--2---:R-:W-:Y:S01]  /*15f30*/  FMUL R7, R5, R2 ;  /* 0x0000000205077220 */ /* 0x004fe20000400000 */
[----:B------:R-:W-:Y:S01]  /*15f40*/  LEA R4, P1, R6, UR4, 0x1 ;  /* 0x0000000406047c11 */ /* 0x000fe2000f8208ff */
[----:B------:R-:W-:Y:S01]  /*15f50*/  USHF.L.U64.HI UR4, UR8, 0x4, UR9 ;  /* 0x0000000408047899 */ /* 0x000fe20008010209 */
[----:B------:R-:W-:Y:S01]  /*15f60*/  ISETP.GT.AND P3, PT, R0, 0x1, P0 ;  /* 0x000000010000780c */ /* 0x000fe20000764270 */
[----:B------:R-:W-:Y:S01]  /*15f70*/  STL [R1+0x400], R60 ;  /* 0x0004003c01007387 */ /* 0x000fe20000100800 */
[----:B------:R-:W-:Y:S01]  /*15f80*/  F2FP.F16.F32.PACK_AB R8, RZ, R8 ;  /* 0x00000008ff08723e */ /* 0x000fe200000000ff */
[-C--:B----4-:R-:W-:Y:S01]  /*15f90*/  FMUL R19, R19, R2.reuse ;  /* 0x0000000213137220 */ /* 0x090fe20000400000 */
[----:B------:R-:W-:Y:S01]  /*15fa0*/  F2FP.F16.F32.PACK_AB R7, RZ, R7 ;  /* 0x00000007ff07723e */ /* 0x000fe200000000ff */
[----:B------:R-:W-:Y:S01]  /*15fb0*/  STL [R1+0x3fc], R61 ;  /* 0x0003fc3d01007387 */ /* 0x000fe20000100800 */
[----:B------:R-:W-:Y:S01]  /*15fc0*/  LEA.HI.X R5, R6, UR5, R10, 0x1, P1 ;  /* 0x0000000506057c11 */ /* 0x000fe200088f0c0a */
[----:B------:R-:W-:Y:S01]  /*15fd0*/  USHF.L.U32 UR5, UR8, 0x4, URZ ;  /* 0x0000000408057899 */ /* 0x000fe2000800063f */
[----:B------:R-:W-:Y:S01]  /*15fe0*/  PRMT R6, R8, 0x7610, R6 ;  /* 0x0000761008067816 */ /* 0x000fe20000000006 */
[----:B------:R-:W-:Y:S01]  /*15ff0*/  STL [R1+0x3f8], R62 ;  /* 0x0003f83e01007387 */ /* 0x000fe20000100800 */
[----:B------:R-:W-:Y:S01]  /*16000*/  ISETP.GT.AND P1, PT, R3, 0x8, PT ;  /* 0x000000080300780c */ /* 0x000fe20003f24270 */
[-C--:B------:R-:W-:Y:S01]  /*16010*/  FMUL R18, R18, R2.reuse ;  /* 0x0000000212127220 */ /* 0x080fe20000400000 */
[----:B------:R-:W-:Y:S01]  /*16020*/  PRMT R9, R7, 0x7610, R9 ;  /* 0x0000761007097816 */ /* 0x000fe20000000009 */
[----:B------:R0:W-:Y:S01]  /*16030*/  @P2 STG.E.U16 desc[UR36][R4.64], R6 ;  /* 0x0000000604002986 */ /* 0x0001e2000c101524 */
[----:B------:R-:W-:Y:S01]  /*16040*/  ISETP.GT.AND P2, PT, R0, RZ, P1 ;  /* 0x000000ff0000720c */ /* 0x000fe20000f44270 */
[-C--:B------:R-:W-:Y:S01]  /*16050*/  FMUL R20, R20, R2.reuse ;  /* 0x0000000214147220 */ /* 0x080fe20000400000 */
[----:B------:R-:W-:Y:S01]  /*16060*/  ISETP.GT.AND P4, PT, R0, 0x9, P0 ;  /* 0x000000090000780c */ /* 0x000fe20000784270 */
[----:B------:R1:W-:Y:S01]  /*16070*/  @P3 STG.E.U16 desc[UR36][R4.64+0x2], R9 ;  /* 0x0000020904003986 */ /* 0x0003e2000c101524 */
[-C--:B------:R-:W-:Y:S01]  /*16080*/  FMUL R234, R234, R2.reuse ;  /* 0x00000002eaea7220 */ /* 0x080fe20000400000 */
[----:B------:R-:W-:Y:S01]  /*16090*/  ISETP.GT.AND P5, PT, R0, 0x41, P0 ;  /* 0x000000410000780c */ /* 0x000fe200007a4270 */
[-C--:B------:R-:W-:Y:S01]  /*160a0*/  FMUL R233, R233, R2.reuse ;  /* 0x00000002e9e97220 */ /* 0x080fe20000400000 */
[----:B------:R-:W-:Y:S01]  /*160b0*/  STL [R1+0x3f4], R63 ;  /* 0x0003f43f01007387 */ /* 0x000fe20000100800 */
[-C--:B------:R-:W-:Y:S01]  /*160c0*/  FMUL R232, R232, R2.reuse ;  /* 0x00000002e8e87220 */ /* 0x080fe20000400000 */
[-C--:B------:R-:W-:Y:S01]  /*160d0*/  FMUL R231, R231, R2.reuse ;  /* 0x00000002e7e77220 */ /* 0x080fe20000400000 */
[-C--:B------:R-:W-:Y:S01]  /*160e0*/  FMUL R188, R188, R2.reuse ;  /* 0x00000002bcbc7220 */ /* 0x080fe20000400000 */
[----:B0-----:R-:W-:Y:S01]  /*160f0*/  IADD3 R6, P3, R4, UR5, RZ ;  /* 0x0000000504067c10 */ /* 0x001fe2000ff7e0ff */
[----:B------:R-:W-:Y:S01]  /*16100*/  STL [R1+0x3f0], R64 ;  /* 0x0003f04001007387 */ /* 0x000fe20000100800 */
[-C--:B------:R-:W-:Y:S01]  /*16110*/  FMUL R237, R33, R2.reuse ;  /* 0x0000000221ed7220 */ /* 0x080fe20000400000 */
[----:B------:R-:W-:Y:S01]  /*16120*/  F2FP.F16.F32.PACK_AB R19, RZ, R19 ;  /* 0x00000013ff13723e */ /* 0x000fe200000000ff */
[----:B------:R-:W-:Y:S01]  /*16130*/  FMUL R236, R32, R2 ;  /* 0x0000000220ec7220 */ /* 0x000fe20000400000 */
[----:B------:R-:W-:Y:S01]  /*16140*/  STL [R1+0x3ec], R65 ;  /* 0x0003ec4101007387 */ /* 0x000fe20000100800 */
[----:B------:R-:W-:Y:S01]  /*16150*/  F2FP.F16.F32.PACK_AB R18, RZ, R18 ;  /* 0x00000012ff12723e */ /* 0x000fe200000000ff */
[----:B------:R-:W-:Y:S01]  /*16160*/  FMUL R235, R235, R2 ;  /* 0x00000002ebeb7220 */ /* 0x000fe20000400000 */
[----:B------:R-:W-:Y:S01]  /*16170*/  PRMT R186, R19, 0x7610, R186 ;  /* 0x0000761013ba7816 */ /* 0x000fe200000000ba */
[----:B------:R-:W-:Y:S01]  /*16180*/  STL [R1+0x3e8], R66 ;  /* 0x0003e84201007387 */ /* 0x000fe20000100800 */
[----:B------:R-:W-:Y:S01]  /*16190*/  F2FP.F16.F32.PACK_AB R20, RZ, R20 ;  /* 0x00000014ff14723e */ /* 0x000fe200000000ff */
[----:B------:R-:W-:Y:S01]  /*161a0*/  FMUL R32, R230, R2 ;  /* 0x00000002e6207220 */ /* 0x000fe20000400000 */
[----:B------:R-:W-:Y:S01]  /*161b0*/  F2FP.F16.F32.PACK_AB R234, RZ, R234 ;  /* 0x000000eaffea723e */ /* 0x000fe200000000ff */
[----:B------:R-:W-:Y:S01]  /*161c0*/  STL [R1+0x3e4], R67 ;  /* 0x0003e44301007387 */ /* 0x000fe20000100800 */
[----:B------:R-:W-:Y:S01]  /*161d0*/  F2FP.F16.F32.PACK_AB R233, RZ, R233 ;  /* 0x000000e9ffe9723e */ /* 0x000fe200000000ff */
[-C--:B------:R-:W-:Y:S01]  /*161e0*/  FMUL R33, R229, R2.reuse ;  /* 0x00000002e5217220 */ /* 0x080fe20000400000 */
[-C--:B------:R-:W-:Y:S01]  /*161f0*/  FMUL R189, R189, R2.reuse ;  /* 0x00000002bdbd7220 */ /* 0x080fe20000400000 */
[----:B------:R-:W-:Y:S01]  /*16200*/  STL [R1+0x3e0], R68 ;  /* 0x0003e04401007387 */ /* 0x000fe20000100800 */
[-C--:B------:R-:W-:Y:S01]  /*16210*/  FMUL R190, R190, R2.reuse ;  /* 0x00000002bebe7220 */ /* 0x080fe20000400000 */
        /* <DEDUP_REMOVED lines=43> */
[----:B------:R-:W-:-:S03]  /*164d0*/  FMUL R31, R31, R2 ;  /* 0x000000021f1f7220 */ /* 0x000fc60000400000 */
[----:B------:R-:W-:Y:S04]  /*164e0*/  STL [R1+0x3b0], R80 ;  /* 0x0003b05001007387 */ /* 0x000fe80000100800 */
        /* <DEDUP_REMOVED lines=36> */
[----:B------:R-:W-:Y:S01]  /*16730*/  STL [R1+0x31c], R117 ;  /* 0x00031c7501007387 */ /* 0x000fe20000100800 */
[----:B------:R-:W-:-:S03]  /*16740*/  FMUL R10, R55, R2 ;  /* 0x00000002370a7220 */ /* 0x000fc60000400000 */
[----:B------:R-:W-:Y:S04]  /*16750*/  STL [R1+0x318], R118 ;  /* 0x0003187601007387 */ /* 0x000fe80000100800 */
[----:B------:R-:W-:Y:S04]  /*16760*/  STL [R1+0x314], R119 ;  /* 0x0003147701007387 */ /* 0x000fe80000100800 */
[----:B------:R-:W-:Y:S04]  /*16770*/  STL [R1+0x310], R17 ;  /* 0x0003101101007387 */ /* 0x000fe80000100800 */
[----:B------:R-:W-:Y:S01]  /*16780*/  STL [R1+0x30c], R16 ;  /* 0x00030c1001007387 */ /* 0x000fe20000100800 */
[----:B------:R-:W-:-:S05]  /*16790*/  FMUL R8, R58, R2 ;  /* 0x000000023a087220 */ /* 0x000fca0000400000 */
[----:B------:R-:W-:Y:S01]  /*167a0*/  F2FP.F16.F32.PACK_AB R8, RZ, R8 ;  /* 0x00000008ff08723e */ /* 0x000fe200000000ff */
[----:B------:R-:W-:-:S05]  /*167b0*/  FMUL R7, R59, R2 ;  /* 0x000000023b077220 */ /* 0x000fca0000400000 */
[----:B------:R-:W-:-:S04]  /*167c0*/  F2FP.F16.F32.PACK_AB R7, RZ, R7 ;  /* 0x00000007ff07723e */ /* 0x000fc800000000ff */
[----:B-1----:R-:W-:Y:S02]  /*167d0*/  PRMT R9, R7, 0x7610, R9 ;  /* 0x0000761007097816 */ /* 0x002fe40000000009 */
[----:B------:R-:W-:Y:S02]  /*167e0*/  IADD3.X R7, R5, UR4, RZ, P3, !PT ;  /* 0x0000000405077c10 */ /* 0x000fe40009ffe4ff */
[----:B------:R-:W-:-:S03]  /*167f0*/  ISETP.GT.AND P3, PT, R0, 0x8, P0 ;  /* 0x000000080000780c */ /* 0x000fc60000764270 */
[----:B------:R0:W-:Y:S01]  /*16800*/  @P2 STG.E.U16 desc[UR36][R6.64], R9 ;  /* 0x0000000906002986 */ /* 0x0001e2000c101524 */
[----:B------:R-:W-:Y:S01]  /*16810*/  ISETP.GT.AND P2, PT, R0, 0x1, P1 ;  /* 0x000000010000780c */ /* 0x000fe20000f44270 */
[----:B0-----:R-:W-:-:S12]  /*16820*/  FMUL R9, R56, R2 ;  /* 0x0000000238097220 */ /* 0x001fd80000400000 */
[----:B------:R0:W-:Y:S01]  /*16830*/  @P2 STG.E.U16 desc[UR36][R6.64+0x2], R8 ;  /* 0x0000020806002986 */ /* 0x0001e2000c101524 */
[----:B------:R-:W-:Y:S02]  /*16840*/  ISETP.GT.AND P2, PT, R0, 0x8, P1 ;  /* 0x000000080000780c */ /* 0x000fe40000f44270 */
[----:B------:R-:W-:-:S05]  /*16850*/  F2FP.F16.F32.PACK_AB R9, RZ, R9 ;  /* 0x00000009ff09723e */ /* 0x000fca00000000ff */
[----:B------:R1:W-:Y:S01]  /*16860*/  @P4 STG.E.U16 desc[UR36][R4.64+0x12], R9 ;  /* 0x0000120904004986 */ /* 0x0003e2000c101524 */
[----:B------:R-:W-:Y:S01]  /*16870*/  ISETP.GT.AND P4, PT, R0, 0x11, P0 ;  /* 0x000000110000780c */ /* 0x000fe20000784270 */
[----:B0-----:R-:W-:-:S05]  /*16880*/  FMUL R8, R57, R2 ;  /* 0x0000000239087220 */ /* 0x001fca0000400000 */
[----:B------:R-:W-:Y:S01]  /*16890*/  F2FP.F16.F32.PACK_AB R8, RZ, R8 ;  /* 0x00000008ff08723e */ /* 0x000fe200000000ff */
[----:B-1----:R-:W-:-:S03]  /*168a0*/  FMUL R9, R52, R2 ;  /* 0x0000000234097220 */ /* 0x002fc60000400000 */
[----:B------:R-:W-:Y:S01]  /*168b0*/  PRMT R11, R8, 0x7610, R11 ;  /* 0x00007610080b7816 */ /* 0x000fe2000000000b */
[----:B------:R-:W-:Y:S01]  /*168c0*/  FMUL R52, R13, R2 ;  /* 0x000000020d347220 */ /* 0x000fe20000400000 */
[----:B------:R-:W-:Y:S01]  /*168d0*/  F2FP.F16.F32.PACK_AB R8, RZ, R10 ;  /* 0x0000000aff08723e */ /* 0x000fe200000000ff */
[-C--:B------:R-:W-:Y:S01]  /*168e0*/  FMUL R10, R51, R2.reuse ;  /* 0x00000002330a7220 */ /* 0x080fe20000400000 */
[----:B------:R-:W-:Y:S01]  /*168f0*/  F2FP.F16.F32.PACK_AB R9, RZ, R9 ;  /* 0x00000009ff09723e */ /* 0x000fe200000000ff */
[----:B------:R-:W-:Y:S01]  /*16900*/  @P3 STG.E.U16 desc[UR36][R4.64+0x10], R11 ;  /* 0x0000100b04003986 */ /* 0x000fe2000c101524 */
[----:B------:R-:W-:Y:S01]  /*16910*/  ISETP.GT.AND P3, PT, R0, 0x10, P0 ;  /* 0x000000100000780c */ /* 0x000fe20000764270 */
[-C--:B------:R-:W-:Y:S02]  /*16920*/  FMUL R51, R14, R2.reuse ;  /* 0x000000020e337220 */ /* 0x080fe40000400000 */
[----:B------:R0:W-:Y:S01]  /*16930*/  @P2 STG.E.U16 desc[UR36][R6.64+0x10], R8 ;  /* 0x0000100806002986 */ /* 0x0001e2000c101524 */
[----:B------:R-:W-:Y:S01]  /*16940*/  ISETP.GT.AND P2, PT, R0, 0x9, P1 ;  /* 0x000000090000780c */ /* 0x000fe20000f44270 */
[----:B0-----:R-:W-:-:S02]  /*16950*/  FMUL R8, R54, R2 ;  /* 0x0000000236087220 */ /* 0x001fc40000400000 */
[----:B------:R-:W2:Y:S03]  /*16960*/  LDL.LU R54, [R1] ;  /* 0x0000000001367983 */ /* 0x000ea60000300800 */
[----:B------:R-:W-:-:S07]  /*16970*/  F2FP.F16.F32.PACK_AB R8, RZ, R8 ;  /* 0x00000008ff08723e */ /* 0x000fce00000000ff */
[----:B------:R0:W-:Y:S01]  /*16980*/  @P2 STG.E.U16 desc[UR36][R6.64+0x12], R8 ;  /* 0x0000120806002986 */ /* 0x0001e2000c101524 */
[----:B------:R-:W-:-:S03]  /*16990*/  ISETP.GT.AND P2, PT, R0, 0x10, P1 ;  /* 0x000000100000780c */ /* 0x000fc60000f44270 */
[----:B------:R1:W-:Y:S01]  /*169a0*/  @P4 STG.E.U16 desc[UR36][R4.64+0x22], R9 ;  /* 0x0000220904004986 */ /* 0x0003e2000c101524 */
[----:B------:R-:W-:Y:S01]  /*169b0*/  ISETP.GT.AND P4, PT, R0, 0x19, P0 ;  /* 0x000000190000780c */ /* 0x000fe20000784270 */
[-C--:B0-----:R-:W-:Y:S01]  /*169c0*/  FMUL R8, R53, R2.reuse ;  /* 0x0000000235087220 */ /* 0x081fe20000400000 */
[----:B------:R-:W-:Y:S01]  /*169d0*/  PRMT R187, R18, 0x7610, R187 ;  /* 0x0000761012bb7816 */ /* 0x000fe200000000bb */
[-C--:B------:R-:W-:Y:S01]  /*169e0*/  FMUL R53, R12, R2.reuse ;  /* 0x000000020c357220 */ /* 0x080fe20000400000 */
[----:B-1----:R-:W-:Y:S02]  /*169f0*/  FMUL R9, R48, R2 ;  /* 0x0000000230097220 */ /* 0x002fe40000400000 */
[----:B------:R-:W-:Y:S01]  /*16a00*/  F2FP.F16.F32.PACK_AB R8, RZ, R8 ;  /* 0x00000008ff08723e */ /* 0x000fe200000000ff */
[----:B------:R-:W-:-:S03]  /*16a10*/  FMUL R48, R22, R2 ;  /* 0x0000000216307220 */ /* 0x000fc60000400000 */
[----:B------:R-:W-:Y:S02]  /*16a20*/  PRMT R11, R8, 0x7610, R11 ;  /* 0x00007610080b7816 */ /* 0x000fe4000000000b */
[----:B------:R-:W-:Y:S01]  /*16a30*/  F2FP.F16.F32.PACK_AB R8, RZ, R10 ;  /* 0x0000000aff08723e */ /* 0x000fe200000000ff */
[-C--:B------:R-:W-:Y:S01]  /*16a40*/  FMUL R10, R47, R2.reuse ;  /* 0x000000022f0a7220 */ /* 0x080fe20000400000 */
[----:B------:R-:W-:Y:S01]  /*16a50*/  F2FP.F16.F32.PACK_AB R9, RZ, R9 ;  /* 0x00000009ff09723e */ /* 0x000fe200000000ff */
[----:B------:R-:W-:Y:S01]  /*16a60*/  @P3 STG.E.U16 desc[UR36][R4.64+0x20], R11 ;  /* 0x0000200b04003986 */ /* 0x000fe2000c101524 */
[C---:B------:R-:W-:Y:S01]  /*16a70*/  ISETP.GT.AND P3, PT, R0.reuse, 0x18, P0 ;  /* 0x000000180000780c */ /* 0x040fe20000764270 */
[-C--:B------:R-:W-:Y:S02]  /*16a80*/  FMUL R47, R23, R2.reuse ;  /* 0x00000002172f7220 */ /* 0x080fe40000400000 */
[----:B------:R0:W-:Y:S01]  /*16a90*/  @P2 STG.E.U16 desc[UR36][R6.64+0x20], R8 ;  /* 0x0000200806002986 */ /* 0x0001e2000c101524 */
[----:B------:R-:W-:Y:S01]  /*16aa0*/  ISETP.GT.AND P2, PT, R0, 0x11, P1 ;  /* 0x000000110000780c */ /* 0x000fe20000f44270 */
[----:B0-----:R-:W-:Y:S01]  /*16ab0*/  FMUL R8, R50, R2 ;  /* 0x0000000232087220 */ /* 0x001fe20000400000 */
[----:B------:R-:W-:Y:S01]  /*16ac0*/  F2FP.F16.F32.PACK_AB R232, RZ, R232 ;  /* 0x000000e8ffe8723e */ /* 0x000fe200000000ff */
[----:B------:R-:W-:-:S03]  /*16ad0*/  FMUL R50, R15, R2 ;  /* 0x000000020f327220 */ /* 0x000fc60000400000 */
[----:B------:R-:W-:-:S07]  /*16ae0*/  F2FP.F16.F32.PACK_AB R8, RZ, R8 ;  /* 0x00000008ff08723e */ /* 0x000fce00000000ff */
[----:B------:R0:W-:Y:S01]  /*16af0*/  @P2 STG.E.U16 desc[UR36][R6.64+0x22], R8 ;  /* 0x0000220806002986 */ /* 0x0001e2000c101524 */
[----:B------:R-:W-:-:S03]  /*16b00*/  ISETP.GT.AND P2, PT, R0, 0x18, P1 ;  /* 0x000000180000780c */ /* 0x000fc60000f44270 */
[----:B------:R1:W-:Y:S01]  /*16b10*/  @P4 STG.E.U16 desc[UR36][R4.64+0x32], R9 ;  /* 0x0000320904004986 */ /* 0x0003e2000c101524 */
[----:B------:R-:W-:Y:S01]  /*16b20*/  ISETP.GT.AND P4, PT, R0, 0x21, P0 ;  /* 0x000000210000780c */ /* 0x000fe20000784270 */
[-C--:B0-----:R-:W-:Y:S01]  /*16b30*/  FMUL R8, R49, R2.reuse ;  /* 0x0000000231087220 */ /* 0x081fe20000400000 */
[-C--:B------:R-:W-:Y:S02]  /*16b40*/  FMUL R49, R21, R2.reuse ;  /* 0x0000000215317220 */ /* 0x080fe40000400000 */
[----:B------:R-:W3:Y:S01]  /*16b50*/  LDL.LU R21, [R1+0x4] ;  /* 0x0000040001157983 */ /* 0x000ee20000300800 */
[----:B-1----:R-:W-:Y:S01]  /*16b60*/  FMUL R9, R44, R2 ;  /* 0x000000022c097220 */ /* 0x002fe20000400000 */
[----:B------:R-:W-:Y:S01]  /*16b70*/  F2FP.F16.F32.PACK_AB R8, RZ, R8 ;  /* 0x00000008ff08723e */ /* 0x000fe200000000ff */
[----:B------:R-:W-:Y:S01]  /*16b80*/  FMUL R44, R218, R2 ;  /* 0x00000002da2c7220 */ /* 0x000fe20000400000 */
[----:B------:R-:W4:Y:S02]  /*16b90*/  LDL.LU R55, [R1+0x8] ;  /* 0x0000080001377983 */ /* 0x000f240000300800 */
[----:B------:R-:W-:-:S02]  /*16ba0*/  PRMT R11, R8, 0x7610, R11 ;  /* 0x00007610080b7816 */ /* 0x000fc4000000000b */
[----:B------:R-:W-:Y:S01]  /*16bb0*/  F2FP.F16.F32.PACK_AB R8, RZ, R10 ;  /* 0x0000000aff08723e */ /* 0x000fe200000000ff */
[-C--:B------:R-:W-:Y:S01]  /*16bc0*/  FMUL R10, R43, R2.reuse ;  /* 0x000000022b0a7220 */ /* 0x080fe20000400000 */
[----:B------:R-:W-:Y:S01]  /*16bd0*/  F2FP.F16.F32.PACK_AB R9, RZ, R9 ;  /* 0x00000009ff09723e */ /* 0x000fe200000000ff */
[----:B------:R-:W-:Y:S01]  /*16be0*/  @P3 STG.E.U16 desc[UR36][R4.64+0x30], R11 ;  /* 0x0000300b04003986 */ /* 0x000fe2000c101524 */
[C---:B------:R-:W-:Y:S01]  /*16bf0*/  ISETP.GT.AND P3, PT, R0.reuse, 0x20, P0 ;  /* 0x000000200000780c */ /* 0x040fe20000764270 */
[----:B------:R-:W-:Y:S02]  /*16c00*/  FMUL R43, R219, R2 ;  /* 0x00000002db2b7220 */ /* 0x000fe40000400000 */
[----:B------:R0:W-:Y:S01]  /*16c10*/  @P2 STG.E.U16 desc[UR36][R6.64+0x30], R8 ;  /* 0x0000300806002986 */ /* 0x0001e2000c101524 */
[----:B------:R-:W-:-:S03]  /*16c20*/  ISETP.GT.AND P2, PT, R0, 0x19, P1 ;  /* 0x000000190000780c */ /* 0x000fc60000f44270 */
[----:B------:R-:W4:Y:S04]  /*16c30*/  LDL.LU R23, [R1+0xc] ;  /* 0x00000c0001177983 */ /* 0x000f280000300800 */
[----:B------:R-:W4:Y:S01]  /*16c40*/  LDL.LU R22, [R1+0x10] ;  /* 0x0000100001167983 */ /* 0x000f220000300800 */
[----:B0-----:R-:W-:-:S03]  /*16c50*/  FMUL R8, R46, R2 ;  /* 0x000000022e087220 */ /* 0x001fc60000400000 */
[----:B------:R-:W4:Y:S01]  /*16c60*/  LDL.LU R56, [R1+0x14] ;  /* 0x0000140001387983 */ /* 0x000f220000300800 */
[----:B------:R-:W-:Y:S01]  /*16c70*/  F2FP.F16.F32.PACK_AB R231, RZ, R231 ;  /* 0x000000e7ffe7723e */ /* 0x000fe200000000ff */
[----:B------:R-:W-:Y:S01]  /*16c80*/  FMUL R46, R216, R2 ;  /* 0x00000002d82e7220 */ /* 0x000fe20000400000 */
[----:B------:R-:W-:Y:S01]  /*16c90*/  F2FP.F16.F32.PACK_AB R8, RZ, R8 ;  /* 0x00000008ff08723e */ /* 0x000fe200000000ff */
[----:B------:R-:W4:Y:S04]  /*16ca0*/  LDL.LU R57, [R1+0x18] ;  /* 0x0000180001397983 */ /* 0x000f280000300800 */
[----:B------:R0:W-:Y:S01]  /*16cb0*/  @P2 STG.E.U16 desc[UR36][R6.64+0x32], R8 ;  /* 0x0000320806002986 */ /* 0x0001e2000c101524 */
[----:B------:R-:W-:-:S03]  /*16cc0*/  ISETP.GT.AND P2, PT, R0, 0x20, P1 ;  /* 0x000000200000780c */ /* 0x000fc60000f44270 */
[----:B------:R1:W-:Y:S01]  /*16cd0*/  @P4 STG.E.U16 desc[UR36][R4.64+0x42], R9 ;  /* 0x0000420904004986 */ /* 0x0003e2000c101524 */
[----:B------:R-:W-:-:S03]  /*16ce0*/  ISETP.GT.AND P4, PT, R0, 0x29, P0 ;  /* 0x000000290000780c */ /* 0x000fc60000784270 */
[----:B------:R-:W4:Y:S01]  /*16cf0*/  LDL.LU R58, [R1+0x1c] ;  /* 0x00001c00013a7983 */ /* 0x000f220000300800 */
[----:B0-----:R-:W-:-:S03]  /*16d00*/  FMUL R8, R45, R2 ;  /* 0x000000022d087220 */ /* 0x001fc60000400000 */
[----:B------:R-:W4:Y:S01]  /*16d10*/  LDL.LU R59, [R1+0x20] ;  /* 0x00002000013b7983 */ /* 0x000f220000300800 */
[----:B------:R-:W-:Y:S01]  /*16d20*/  F2FP.F16.F32.PACK_AB R237, RZ, R237 ;  /* 0x000000edffed723e */ /* 0x000fe200000000ff */
[-C--:B------:R-:W-:Y:S01]  /*16d30*/  FMUL R45, R217, R2.reuse ;  /* 0x00000002d92d7220 */ /* 0x080fe20000400000 */
[----:B-1----:R-:W-:Y:S01]  /*16d40*/  FMUL R9, R40, R2 ;  /* 0x0000000228097220 */ /* 0x002fe20000400000 */
[----:B------:R-:W-:Y:S01]  /*16d50*/  F2FP.F16.F32.PACK_AB R8, RZ, R8 ;  /* 0x00000008ff08723e */ /* 0x000fe200000000ff */
[----:B------:R-:W4:Y:S01]  /*16d60*/  LDL.LU R60, [R1+0x24] ;  /* 0x00002400013c7983 */ /* 0x000f220000300800 */
[----:B------:R-:W-:Y:S01]  /*16d70*/  F2FP.F16.F32.PACK_AB R236, RZ, R236 ;  /* 0x000000ecffec723e */ /* 0x000fe200000000ff */
[----:B------:R-:W-:Y:S01]  /*16d80*/  FMUL R40, R222, R2 ;  /* 0x00000002de287220 */ /* 0x000fe20000400000 */
[----:B------:R-:W-:Y:S01]  /*16d90*/  PRMT R11, R8, 0x7610, R11 ;  /* 0x00007610080b7816 */ /* 0x000fe2000000000b */
[----:B------:R-:W4:Y:S01]  /*16da0*/  LDL.LU R61, [R1+0x28] ;  /* 0x00002800013d7983 */ /* 0x000f220000300800 */
[----:B------:R-:W-:Y:S01]  /*16db0*/  F2FP.F16.F32.PACK_AB R8, RZ, R10 ;  /* 0x0000000aff08723e */ /* 0x000fe200000000ff */
[-C--:B------:R-:W-:Y:S01]  /*16dc0*/  FMUL R10, R39, R2.reuse ;  /* 0x00000002270a7220 */ /* 0x080fe20000400000 */
[----:B------:R-:W-:Y:S01]  /*16dd0*/  F2FP.F16.F32.PACK_AB R9, RZ, R9 ;  /* 0x00000009ff09723e */ /* 0x000fe200000000ff */
[----:B------:R-:W-:Y:S01]  /*16de0*/  @P3 STG.E.U16 desc[UR36][R4.64+0x40], R11 ;  /* 0x0000400b04003986 */ /* 0x000fe2000c101524 */
[----:B------:R-:W-:Y:S01]  /*16df0*/  ISETP.GT.AND P3, PT, R0, 0x28, P0 ;  /* 0x000000280000780c */ /* 0x000fe20000764270 */
[----:B------:R-:W-:-:S02]  /*16e00*/  FMUL R39, R223, R2 ;  /* 0x00000002df277220 */ /* 0x000fc40000400000 */
        /* <DEDUP_REMOVED lines=17> */
[-C--:B------:R-:W-:Y:S01]  /*16f20*/  FMUL R41, R221, R2.reuse ;  /* 0x00000002dd297220 */ /* 0x080fe20000400000 */
[----:B-1----:R-:W-:Y:S01]  /*16f30*/  FMUL R9, R36, R2 ;  /* 0x0000000224097220 */ /* 0x002fe20000400000 */
[----:B------:R-:W-:Y:S01]  /*16f40*/  F2FP.F16.F32.PACK_AB R8, RZ, R8 ;  /* 0x00000008ff08723e */ /* 0x000fe200000000ff */
[----:B------:R-:W4:Y:S01]  /*16f50*/  LDL.LU R68, [R1+0x44] ;  /* 0x0000440001447983 */ /* 0x000f220000300800 */
[----:B------:R-:W-:Y:S02]  /*16f60*/  FMUL R36, R226, R2 ;  /* 0x00000002e2247220 */ /* 0x000fe40000400000 */
        /* <DEDUP_REMOVED lines=14> */
[----:B------:R-:W-:Y:S01]  /*17050*/  FMUL R38, R224, R2 ;  /* 0x00000002e0267220 */ /* 0x000fe20000400000 */
[----:B------:R-:W-:Y:S02]  /*17060*/  F2FP.F16.F32.PACK_AB R8, RZ, R8 ;  /* 0x00000008ff08723e */ /* 0x000fe400000000ff */
[----:B------:R-:W4:Y:S04]  /*17070*/  LDL.LU R73, [R1+0x58] ;  /* 0x0000580001497983 */ /* 0x000f280000300800 */
[----:B------:R0:W-:Y:S01]  /*17080*/  @P2 STG.E.U16 desc[UR36][R6.64+0x52], R8 ;  /* 0x0000520806002986 */ /* 0x0001e2000c101524 */
[----:B------:R-:W-:-:S03]  /*17090*/  ISETP.GT.AND P2, PT, R0, 0x30, P1 ;  /* 0x000000300000780c */ /* 0x000fc60000f44270 */
[----:B------:R-:W-:Y:S04]  /*170a0*/  @P4 STG.E.U16 desc[UR36][R4.64+0x62], R9 ;  /* 0x0000620904004986 */ /* 0x000fe8000c101524 */
[----:B------:R-:W4:Y:S01]  /*170b0*/  LDL.LU R74, [R1+0x5c] ;  /* 0x00005c00014a7983 */ /* 0x000f220000300800 */
[-C--:B0-----:R-:W-:Y:S01]  /*170c0*/  FMUL R8, R37, R2.reuse ;  /* 0x0000000225087220 */ /* 0x081fe20000400000 */
[----:B------:R-:W-:Y:S02]  /*170d0*/  ISETP.GT.AND P4, PT, R0, 0x39, P0 ;  /* 0x000000390000780c */ /* 0x000fe40000784270 */
[----:B------:R-:W4:Y:S01]  /*170e0*/  LDL.LU R230, [R1+0x60] ;  /* 0x0000600001e67983 */ /* 0x000f220000300800 */
[----:B------:R-:W-:Y:S01]  /*170f0*/  FMUL R37, R225, R2 ;  /* 0x00000002e1257220 */ /* 0x000fe20000400000 */
[----:B------:R-:W-:-:S02]  /*17100*/  F2FP.F16.F32.PACK_AB R8, RZ, R8 ;  /* 0x00000008ff08723e */ /* 0x000fc400000000ff */
[----:B------:R-:W4:Y:S02]  /*17110*/  LDL.LU R229, [R1+0x64] ;  /* 0x0000640001e57983 */ /* 0x000f240000300800 */
[----:B------:R-:W-:Y:S02]  /*17120*/  PRMT R11, R8, 0x7610, R11 ;  /* 0x00007610080b7816 */ /* 0x000fe4000000000b */
[----:B------:R-:W4:Y:S01]  /*17130*/  LDL.LU R75, [R1+0x68] ;  /* 0x00006800014b7983 */ /* 0x000f220000300800 */
[----:B------:R-:W-:-:S03]  /*17140*/  F2FP.F16.F32.PACK_AB R8, RZ, R10 ;  /* 0x0000000aff08723e */ /* 0x000fc600000000ff */
[----:B------:R-:W-:Y:S04]  /*17150*/  @P3 STG.E.U16 desc[UR36][R4.64+0x60], R11 ;  /* 0x0000600b04003986 */ /* 0x000fe8000c101524 */
[----:B------:R0:W-:Y:S01]  /*17160*/  @P2 STG.E.U16 desc[UR36][R6.64+0x60], R8 ;  /* 0x0000600806002986 */ /* 0x0001e2000c101524 */
[C---:B------:R-:W-:Y:S02]  /*17170*/  ISETP.GT.AND P2, PT, R0.reuse, 0x31, P1 ;  /* 0x000000310000780c */ /* 0x040fe40000f44270 */
[----:B------:R-:W-:Y:S01]  /*17180*/  ISETP.GT.AND P3, PT, R0, 0x38, P0 ;  /* 0x000000380000780c */ /* 0x000fe20000764270 */
[----:B------:R-:W4:Y:S04]  /*17190*/  LDL.LU R76, [R1+0x6c] ;  /* 0x00006c00014c7983 */ /* 0x000f280000300800 */
[----:B------:R-:W4:Y:S01]  /*171a0*/  LDL.LU R77, [R1+0x70] ;  /* 0x00007000014d7983 */ /* 0x000f220000300800 */
[----:B0-----:R-:W-:-:S03]  /*171b0*/  FMUL R8, R34, R2 ;  /* 0x0000000222087220 */ /* 0x001fc60000400000 */
[----:B------:R-:W4:Y:S01]  /*171c0*/  LDL.LU R78, [R1+0x74] ;  /* 0x00007400014e7983 */ /* 0x000f220000300800 */
[----:B------:R-:W-:Y:S01]  /*171d0*/  FMUL R34, R228, R2 ;  /* 0x00000002e4227220 */ /* 0x000fe20000400000 */
[----:B------:R-:W-:Y:S02]  /*171e0*/  F2FP.F16.F32.PACK_AB R8, RZ, R8 ;  /* 0x00000008ff08723e */ /* 0x000fe400000000ff */
[----:B------:R-:W4:Y:S04]  /*171f0*/  LDL.LU R79, [R1+0x78] ;  /* 0x00007800014f7983 */ /* 0x000f280000300800 */
[----:B------:R-:W-:Y:S01]  /*17200*/  @P2 STG.E.U16 desc[UR36][R6.64+0x62], R8 ;  /* 0x0000620806002986 */ /* 0x000fe2000c101524 */
[----:B------:R-:W-:-:S03]  /*17210*/  ISETP.GT.AND P2, PT, R0, 0x38, P1 ;  /* 0x000000380000780c */ /* 0x000fc60000f44270 */
[----:B------:R-:W-:Y:S01]  /*17220*/  @P3 STG.E.U16 desc[UR36][R4.64+0x70], R186 ;  /* 0x000070ba04003986 */ /* 0x000fe2000c101524 */
[----:B------:R-:W-:-:S03]  /*17230*/  ISETP.GT.AND P3, PT, R0, 0x39, P1 ;  /* 0x000000390000780c */ /* 0x000fc60000f64270 */
[----:B------:R-:W-:Y:S01]  /*17240*/  @P4 STG.E.U16 desc[UR36][R4.64+0x72], R187 ;  /* 0x000072bb04004986 */ /* 0x000fe2000c101524 */
[----:B------:R-:W-:-:S03]  /*17250*/  ISETP.GT.AND P4, PT, R0, 0x40, P0 ;  /* 0x000000400000780c */ /* 0x000fc60000784270 */
[----:B------:R-:W4:Y:S04]  /*17260*/  LDL.LU R80, [R1+0x7c] ;  /* 0x00007c0001507983 */ /* 0x000f280000300800 */
[----:B------:R0:W-:Y:S01]  /*17270*/  @P2 STG.E.U16 desc[UR36][R6.64+0x70], R20 ;  /* 0x0000701406002986 */ /* 0x0001e2000c101524 */
[----:B------:R-:W-:-:S03]  /*17280*/  ISETP.GT.AND P2, PT, R0, 0x40, P1 ;  /* 0x000000400000780c */ /* 0x000fc60000f44270 */
[----:B------:R-:W-:Y:S01]  /*17290*/  @P3 STG.E.U16 desc[UR36][R6.64+0x72], R234 ;  /* 0x000072ea06003986 */ /* 0x000fe2000c101524 */
[----:B------:R-:W-:-:S03]  /*172a0*/  ISETP.GT.AND P3, PT, R0, 0x41, P1 ;  /* 0x000000410000780c */ /* 0x000fc60000f64270 */
[----:B------:R-:W-:Y:S01]  /*172b0*/  @P4 STG.E.U16 desc[UR36][R4.64+0x80], R233 ;  /* 0x000080e904004986 */ /* 0x000fe2000c101524 */
[----:B------:R-:W-:-:S03]  /*172c0*/  ISETP.GT.AND P4, PT, R0, 0x48, P0 ;  /* 0x000000480000780c */ /* 0x000fc60000784270 */
[----:B------:R-:W-:Y:S01]  /*172d0*/  @P5 STG.E.U16 desc[UR36][R4.64+0x82], R232 ;  /* 0x000082e804005986 */ /* 0x000fe2000c101524 */
[----:B------:R-:W-:-:S03]  /*172e0*/  ISETP.GT.AND P5, PT, R0, 0x49, P0 ;  /* 0x000000490000780c */ /* 0x000fc600007a4270 */
[----:B------:R-:W-:Y:S01]  /*172f0*/  @P2 STG.E.U16 desc[UR36][R6.64+0x80], R231 ;  /* 0x000080e706002986 */ /* 0x000fe2000c101524 */
[C---:B------:R-:W-:Y:S02]  /*17300*/  ISETP.GT.AND P2, PT, R0.reuse, 0x48, P1 ;  /* 0x000000480000780c */ /* 0x040fe40000f44270 */
[----:B0-----:R-:W-:Y:S01]  /*17310*/  F2FP.F16.F32.PACK_AB R20, RZ, R188 ;  /* 0x000000bcff14723e */ /* 0x001fe200000000ff */
        /* <DEDUP_REMOVED lines=8> */
[----:B0-----:R-:W-:Y:S02]  /*173a0*/  F2FP.F16.F32.PACK_AB R20, RZ, R189 ;  /* 0x000000bdff14723e */ /* 0x001fe400000000ff */
[----:B------:R-:W-:Y:S01]  /*173b0*/  ISETP.GT.AND P2, PT, R0, 0x50, P1 ;  /* 0x000000500000780c */ /* 0x000fe20000f44270 */
[----:B------:R-:W4:Y:S01]  /*173c0*/  LDL.LU R82, [R1+0x84] ;  /* 0x0000840001527983 */ /* 0x000f220000300800 */
[----:B------:R-:W-:Y:S02]  /*173d0*/  PRMT R233, R20, 0x7610, R233 ;  /* 0x0000761014e97816 */ /* 0x000fe400000000e9 */
[----:B------:R-:W-:Y:S01]  /*173e0*/  F2FP.F16.F32.PACK_AB R231, RZ, R190 ;  /* 0x000000beffe7723e */ /* 0x000fe200000000ff */
[----:B------:R-:W4:Y:S01]  /*173f0*/  LDL.LU R83, [R1+0x88] ;  /* 0x0000880001537983 */ /* 0x000f220000300800 */
[----:B------:R-:W-:Y:S02]  /*17400*/  F2FP.F16.F32.PACK_AB R232, RZ, R191 ;  /* 0x000000bfffe8723e */ /* 0x000fe400000000ff */
[----:B------:R-:W-:Y:S01]  /*17410*/  F2FP.F16.F32.PACK_AB R20, RZ, R192 ;  /* 0x000000c0ff14723e */ /* 0x000fe200000000ff */
[----:B------:R-:W-:Y:S01]  /*17420*/  @P3 STG.E.U16 desc[UR36][R6.64+0x92], R233 ;  /* 0x000092e906003986 */ /* 0x000fe2000c101524 */
[----:B------:R-:W-:-:S03]  /*17430*/  ISETP.GT.AND P3, PT, R0, 0x51, P1 ;  /* 0x000000510000780c */ /* 0x000fc60000f64270 */
[----:B------:R0:W-:Y:S01]  /*17440*/  @P4 STG.E.U16 desc[UR36][R4.64+0xa0], R231 ;  /* 0x0000a0e704004986 */ /* 0x0001e2000c101524 */
[----:B------:R-:W-:-:S03]  /*17450*/  ISETP.GT.AND P4, PT, R0, 0x58, P0 ;  /* 0x000000580000780c */ /* 0x000fc60000784270 */
[----:B------:R1:W-:Y:S01]  /*17460*/  @P5 STG.E.U16 desc[UR36][R4.64+0xa2], R232 ;  /* 0x0000a2e804005986 */ /* 0x0003e2000c101524 */
[----:B------:R-:W-:-:S03]  /*17470*/  ISETP.GT.AND P5, PT, R0, 0x59, P0 ;  /* 0x000000590000780c */ /* 0x000fc600007a4270 */
[----:B------:R2:W-:Y:S01]  /*17480*/  @P2 STG.E.U16 desc[UR36][R6.64+0xa0], R20 ;  /* 0x0000a01406002986 */ /* 0x0005e2000c101524 */
[----:B------:R-:W-:Y:S02]  /*17490*/  ISETP.GT.AND P2, PT, R0, 0x58, P1 ;  /* 0x000000580000780c */ /* 0x000fe40000f44270 */
[----:B0-----:R-:W-:Y:S01]  /*174a0*/  F2FP.F16.F32.PACK_AB R231, RZ, R194 ;  /* 0x000000c2ffe7723e */ /* 0x001fe200000000ff */
[----:B------:R-:W4:Y:S01]  /*174b0*/  LDL.LU R84, [R1+0x8c] ;  /* 0x00008c0001547983 */ /* 0x000f220000300800 */
[----:B-1----:R-:W-:-:S03]  /*174c0*/  F2FP.F16.F32.PACK_AB R232, RZ, R195 ;  /* 0x000000c3ffe8723e */ /* 0x002fc600000000ff */
[----:B------:R-:W4:Y:S01]  /*174d0*/  LDL.LU R85, [R1+0x90] ;  /* 0x0000900001557983 */ /* 0x000f220000300800 */
[----:B--2---:R-:W-:-:S03]  /*174e0*/  F2FP.F16.F32.PACK_AB R20, RZ, R193 ;  /* 0x000000c1ff14723e */ /* 0x004fc600000000ff */
[----:B------:R-:W2:Y:S01]  /*174f0*/  LDL.LU R86, [R1+0x94] ;  /* 0x0000940001567983 */ /* 0x000ea20000300800 */
[----:B------:R-:W-:-:S03]  /*17500*/  PRMT R233, R20, 0x7610, R233 ;  /* 0x0000761014e97816 */ /* 0x000fc600000000e9 */
[----:B------:R-:W2:Y:S01]  /*17510*/  LDL.LU R87, [R1+0x98] ;  /* 0x0000980001577983 */ /* 0x000ea20000300800 */
[----:B------:R-:W-:-:S03]  /*17520*/  F2FP.F16.F32.PACK_AB R20, RZ, R196 ;  /* 0x000000c4ff14723e */ /* 0x000fc600000000ff */
        /* <DEDUP_REMOVED lines=9> */
[----:B------:R-:W2:Y:S01]  /*175c0*/  LDL.LU R88, [R1+0x9c] ;  /* 0x00009c0001587983 */ /* 0x000ea20000300800 */
[----:B-1----:R-:W-:-:S03]  /*175d0*/  F2FP.F16.F32.PACK_AB R232, RZ, R199 ;  /* 0x000000c7ffe8723e */ /* 0x002fc600000000ff */
[----:B------:R-:W2:Y:S01]  /*175e0*/  LDL.LU R89, [R1+0xa0] ;  /* 0x0000a00001597983 */ /* 0x000ea20000300800 */
[----:B---3--:R-:W-:-:S03]  /*175f0*/  F2FP.F16.F32.PACK_AB R20, RZ, R197 ;  /* 0x000000c5ff14723e */ /* 0x008fc600000000ff */
[----:B------:R-:W3:Y:S01]  /*17600*/  LDL.LU R90, [R1+0xa4] ;  /* 0x0000a400015a7983 */ /* 0x000ee20000300800 */
[----:B------:R-:W-:-:S03]  /*17610*/  PRMT R233, R20, 0x7610, R233 ;  /* 0x0000761014e97816 */ /* 0x000fc600000000e9 */
[----:B------:R-:W3:Y:S01]  /*17620*/  LDL.LU R91, [R1+0xa8] ;  /* 0x0000a800015b7983 */ /* 0x000ee20000300800 */
        /* <DEDUP_REMOVED lines=10> */
[----:B------:R-:W3:Y:S01]  /*176d0*/  LDL.LU R92, [R1+0xac] ;  /* 0x0000ac00015c7983 */ /* 0x000ee20000300800 */
[----:B-1----:R-:W-:-:S03]  /*176e0*/  F2FP.F16.F32.PACK_AB R232, RZ, R203 ;  /* 0x000000cbffe8723e */ /* 0x002fc600000000ff */
[----:B------:R-:W3:Y:S01]  /*176f0*/  LDL.LU R93, [R1+0xb0] ;  /* 0x0000b000015d7983 */ /* 0x000ee20000300800 */
[----:B------:R-:W-:-:S03]  /*17700*/  F2FP.F16.F32.PACK_AB R20, RZ, R201 ;  /* 0x000000c9ff14723e */ /* 0x000fc600000000ff */
        /* <DEDUP_REMOVED lines=118> */
[----:B----4-:R-:W-:-:S03]  /*17e70*/  F2FP.F16.F32.PACK_AB R20, RZ, R37 ;  /* 0x00000025ff14723e */ /* 0x010fc600000000ff */
[----:B------:R-:W4:Y:S01]  /*17e80*/  LDL.LU R227, [R1+0x124] ;  /* 0x0001240001e37983 */ /* 0x000f220000300800 */
[----:B------:R-:W-:-:S03]  /*17e90*/  PRMT R233, R20, 0x7610, R233 ;  /* 0x0000761014e97816 */ /* 0x000fc600000000e9 */
[----:B------:R-:W4:Y:S01]  /*17ea0*/  LDL.LU R228, [R1+0x128] ;  /* 0x0001280001e47983 */ /* 0x000f220000300800 */
        /* <DEDUP_REMOVED lines=30> */
[----:B------:R-:W-:-:S03]  /*18090*/  F2FP.F16.F32.PACK_AB R20, RZ, R45 ;  /* 0x0000002dff14723e */ /* 0x000fc600000000ff */
[----:B------:R-:W2:Y:S01]  /*180a0*/  LDL.LU R219, [R1+0x144] ;  /* 0x0001440001db7983 */ /* 0x000ea20000300800 */
[----:B------:R-:W-:-:S03]  /*180b0*/  PRMT R233, R20, 0x7610, R233 ;  /* 0x0000761014e97816 */ /* 0x000fc600000000e9 */
[----:B------:R-:W2:Y:S01]  /*180c0*/  LDL.LU R220, [R1+0x148] ;  /* 0x0001480001dc7983 */ /* 0x000ea20000300800 */
[----:B------:R-:W-:-:S03]  /*180d0*/  F2FP.F16.F32.PACK_AB R20, RZ, R48 ;  /* 0x00000030ff14723e */ /* 0x000fc600000000ff */
[----:B------:R0:W-:Y:S01]  /*180e0*/  @P3 STG.E.U16 desc[UR36][R6.64+0x152], R233 ;  /* 0x000152e906003986 */ /* 0x0001e2000c101524 */
[----:B------:R-:W-:-:S03]  /*180f0*/  ISETP.GT.AND P3, PT, R0, 0xb1, P1 ;  /* 0x000000b10000780c */ /* 0x000fc60000f64270 */
[----:B------:R1:W-:Y:S01]  /*18100*/  @P4 STG.E.U16 desc[UR36][R4.64+0x160], R231 ;  /* 0x000160e704004986 */ /* 0x0003e2000c101524 */
[C---:B------:R-:W-:Y:S02]  /*18110*/  ISETP.GT.AND P4, PT, R0.reuse, 0xb8, P0 ;  /* 0x000000b80000780c */ /* 0x040fe40000784270 */
[C---:B------:R-:W-:Y:S01]  /*18120*/  ISETP.GT.AND P0, PT, R0.reuse, 0xb9, P0 ;  /* 0x000000b90000780c */ /* 0x040fe20000704270 */
[----:B------:R1:W-:Y:S04]  /*18130*/  @P5 STG.E.U16 desc[UR36][R4.64+0x162], R232 ;  /* 0x000162e804005986 */ /* 0x0003e8000c101524 */
[----:B------:R1:W-:Y:S01]  /*18140*/  @P2 STG.E.U16 desc[UR36][R6.64+0x160], R20 ;  /* 0x0001601406002986 */ /* 0x0003e2000c101524 */
[----:B------:R-:W-:Y:S02]  /*18150*/  ISETP.GT.AND P2, PT, R0, 0xb8, P1 ;  /* 0x000000b80000780c */ /* 0x000fe40000f44270 */
[----:B0-----:R-:W-:Y:S01]  /*18160*/  F2FP.F16.F32.PACK_AB R233, RZ, R52 ;  /* 0x00000034ffe9723e */ /* 0x001fe200000000ff */
[----:B------:R-:W2:Y:S01]  /*18170*/  LDL.LU R218, [R1+0x14c] ;  /* 0x00014c0001da7983 */ /* 0x000ea20000300800 */
[----:B-1----:R-:W-:-:S02]  /*18180*/  F2FP.F16.F32.PACK_AB R231, RZ, R50 ;  /* 0x00000032ffe7723e */ /* 0x002fc400000000ff */
[----:B------:R-:W-:Y:S01]  /*18190*/  F2FP.F16.F32.PACK_AB R232, RZ, R51 ;  /* 0x00000033ffe8723e */ /* 0x000fe200000000ff */
[----:B------:R-:W2:Y:S01]  /*181a0*/  LDL.LU R217, [R1+0x150] ;  /* 0x0001500001d97983 */ /* 0x000ea20000300800 */
[----:B------:R-:W-:Y:S01]  /*181b0*/  F2FP.F16.F32.PACK_AB R20, RZ, R49 ;  /* 0x00000031ff14723e */ /* 0x000fe200000000ff */
[----:B------:R-:W-:Y:S01]  /*181c0*/  FMUL R21, R21, R2 ;  /* 0x0000000215157220 */ /* 0x000fe20000400000 */
[----:B------:R-:W-:Y:S01]  /*181d0*/  ISETP.GT.AND P1, PT, R0, 0xb9, P1 ;  /* 0x000000b90000780c */ /* 0x000fe20000f24270 */
[----:B------:R-:W-:Y:S01]  /*181e0*/  USHF.L.U64.HI UR11, UR8, 0x8, UR9 ;  /* 0x00000008080b7899 */ /* 0x000fe20008010209 */
[----:B------:R-:W2:Y:S04]  /*181f0*/  LDL.LU R216, [R1+0x154] ;  /* 0x0001540001d87983 */ /* 0x000ea80000300800 */
[----:B------:R0:W-:Y:S04]  /*18200*/  @P3 STG.E.U16 desc[UR36][R6.64+0x162], R20 ;  /* 0x0001621406003986 */ /* 0x0001e8000c101524 */
[----:B------:R-:W-:Y:S01]  /*18210*/  @P0 STG.E.U16 desc[UR36][R4.64+0x172], R232 ;  /* 0x000172e804000986 */ /* 0x000fe2000c101524 */
[----:B------:R-:W-:-:S03]  /*18220*/  ISETP.GT.AND P0, PT, R3, 0x80, PT ;  /* 0x000000800300780c */ /* 0x000fc60003f04270 */
[----:B------:R1:W-:Y:S04]  /*18230*/  @P4 STG.E.U16 desc[UR36][R4.64+0x170], R231 ;  /* 0x000170e704004986 */ /* 0x0003e8000c101524 */
[----:B------:R1:W-:Y:S01]  /*18240*/  @P2 STG.E.U16 desc[UR36][R6.64+0x170], R233 ;  /* 0x000170e906002986 */ /* 0x0003e2000c101524 */
[----:B0-----:R-:W-:Y:S01]  /*18250*/  IMAD.U32 R20, RZ, RZ, UR8 ;  /* 0x00000008ff147e24 */ /* 0x001fe2000f8e00ff */
[----:B------:R-:W-:Y:S01]  /*18260*/  ISETP.GT.AND P2, PT, R0, RZ, P0 ;  /* 0x000000ff0000720c */ /* 0x000fe20000744270 */
[----:B------:R-:W-:Y:S01]  /*18270*/  FMUL R54, R54, R2 ;  /* 0x0000000236367220 */ /* 0x000fe20000400000 */
[----:B------:R-:W-:Y:S01]  /*18280*/  ISETP.GT.AND P3, PT, R0, 0x1, P0 ;  /* 0x000000010000780c */ /* 0x000fe20000764270 */
[----:B------:R-:W2:Y:S01]  /*18290*/  LDL.LU R8, [R1+0x158] ;  /* 0x0001580001087983 */ /* 0x000ea20000300800 */
[----:B------:R-:W-:-:S02]  /*182a0*/  LEA R20, P4, R20, R4, 0x8 ;  /* 0x0000000414147211 */ /* 0x000fc400078840ff */
[----:B-1----:R-:W-:Y:S01]  /*182b0*/  F2FP.F16.F32.PACK_AB R231, RZ, R53 ;  /* 0x00000035ffe7723e */ /* 0x002fe200000000ff */
[----:B------:R-:W-:Y:S01]  /*182c0*/  FMUL R22, R22, R2 ;  /* 0x0000000216167220 */ /* 0x000fe20000400000 */
[----:B------:R-:W-:Y:S01]  /*182d0*/  F2FP.F16.F32.PACK_AB R232, RZ, R54 ;  /* 0x00000036ffe8723e */ /* 0x000fe200000000ff */
[-C--:B------:R-:W-:Y:S01]  /*182e0*/  FMUL R23, R23, R2.reuse ;  /* 0x0000000217177220 */ /* 0x080fe20000400000 */
[----:B------:R-:W-:Y:S01]  /*182f0*/  F2FP.F16.F32.PACK_AB R233, RZ, R21 ;  /* 0x00000015ffe9723e */ /* 0x000fe200000000ff */
[----:B------:R-:W-:Y:S01]  /*18300*/  FMUL R55, R55, R2 ;  /* 0x0000000237377220 */ /* 0x000fe20000400000 */
[----:B------:R-:W-:Y:S01]  /*18310*/  IADD3.X R21, R5, UR11, RZ, P4, !PT ;  /* 0x0000000b05157c10 */ /* 0x000fe2000a7fe4ff */
[----:B------:R-:W-:Y:S01]  /*18320*/  @P1 STG.E.U16 desc[UR36][R6.64+0x172], R231 ;  /* 0x000172e706001986 */ /* 0x000fe2000c101524 */
[----:B------:R-:W-:-:S03]  /*18330*/  ISETP.GT.AND P1, PT, R3, 0x88, PT ;  /* 0x000000880300780c */ /* 0x000fc60003f24270 */
[----:B------:R0:W-:Y:S01]  /*18340*/  @P2 STG.E.U16 desc[UR36][R20.64], R232 ;  /* 0x000000e814002986 */ /* 0x0001e2000c101524 */
[C---:B------:R-:W-:Y:S02]  /*18350*/  ISETP.GT.AND P5, PT, R0.reuse, RZ, P1 ;  /* 0x000000ff0000720c */ /* 0x040fe40000fa4270 */
[C---:B------:R-:W-:Y:S01]  /*18360*/  ISETP.GT.AND P4, PT, R0.reuse, 0x1, P1 ;  /* 0x000000010000780c */ /* 0x040fe20000f84270 */
[----:B------:R-:W2:Y:S01]  /*18370*/  LDL.LU R9, [R1+0x15c] ;  /* 0x00015c0001097983 */ /* 0x000ea20000300800 */
[----:B------:R-:W-:-:S03]  /*18380*/  ISETP.GT.AND P2, PT, R0, 0x9, P0 ;  /* 0x000000090000780c */ /* 0x000fc60000744270 */
[----:B------:R1:W-:Y:S01]  /*18390*/  @P3 STG.E.U16 desc[UR36][R20.64+0x2], R233 ;  /* 0x000002e914003986 */ /* 0x0003e2000c101524 */
[----:B------:R-:W-:Y:S02]  /*183a0*/  ISETP.GT.AND P3, PT, R0, 0x8, P0 ;  /* 0x000000080000780c */ /* 0x000fe40000764270 */
[----:B0-----:R-:W-:Y:S01]  /*183b0*/  F2FP.F16.F32.PACK_AB R232, RZ, R22 ;  /* 0x00000016ffe8723e */ /* 0x001fe200000000ff */
[----:B------:R-:W2:Y:S01]  /*183c0*/  LDL.LU R10, [R1+0x160] ;  /* 0x00016000010a7983 */ /* 0x000ea20000300800 */
[----:B------:R-:W-:Y:S02]  /*183d0*/  IADD3 R22, P6, R20, UR5, RZ ;  /* 0x0000000514167c10 */ /* 0x000fe4000ffde0ff */
[----:B------:R-:W-:Y:S01]  /*183e0*/  F2FP.F16.F32.PACK_AB R231, RZ, R23 ;  /* 0x00000017ffe7723e */ /* 0x000fe200000000ff */
[----:B------:R-:W2:Y:S01]  /*183f0*/  LDL.LU R11, [R1+0x164] ;  /* 0x00016400010b7983 */ /* 0x000ea20000300800 */
[----:B------:R-:W-:Y:S02]  /*18400*/  F2FP.F16.F32.PACK_AB R7, RZ, R55 ;  /* 0x00000037ff07723e */ /* 0x000fe400000000ff */
[----:B------:R-:W-:Y:S01]  /*18410*/  IADD3.X R23, R21, UR4, RZ, P6, !PT ;  /* 0x0000000415177c10 */ /* 0x000fe2000b7fe4ff */
[----:B------:R-:W-:Y:S01]  /*18420*/  FMUL R56, R56, R2 ;  /* 0x0000000238387220 */ /* 0x000fe20000400000 */
[----:B------:R-:W-:Y:S01]  /*18430*/  IADD3 R6, P6, R20, UR5, RZ ;  /* 0x0000000514067c10 */ /* 0x000fe2000ffde0ff */
[----:B------:R-:W2:Y:S01]  /*18440*/  LDL.LU R12, [R1+0x168] ;  /* 0x00016800010c7983 */ /* 0x000ea20000300800 */
[----:B------:R-:W-:-:S02]  /*18450*/  PRMT R234, R7, 0x7610, R234 ;  /* 0x0000761007ea7816 */ /* 0x000fc400000000ea */
[----:B------:R-:W-:Y:S01]  /*18460*/  IADD3.X R7, R21, UR4, RZ, P6, !PT ;  /* 0x0000000415077c10 */ /* 0x000fe2000b7fe4ff */
[----:B------:R-:W-:Y:S01]  /*18470*/  FMUL R57, R57, R2 ;  /* 0x0000000239397220 */ /* 0x000fe20000400000 */
[----:B-1----:R-:W-:Y:S01]  /*18480*/  F2FP.F16.F32.PACK_AB R233, RZ, R56 ;  /* 0x00000038ffe9723e */ /* 0x002fe200000000ff */
[----:B------:R-:W-:Y:S04]  /*18490*/  @P5 STG.E.U16 desc[UR36][R22.64], R234 ;  /* 0x000000ea16005986 */ /* 0x000fe8000c101524 */
[----:B------:R0:W-:Y:S04]  /*184a0*/  @P4 STG.E.U16 desc[UR36][R6.64+0x2], R231 ;  /* 0x000002e706004986 */ /* 0x0001e8000c101524 */
[----:B------:R1:W-:Y:S01]  /*184b0*/  @P3 STG.E.U16 desc[UR36][R20.64+0x10], R232 ;  /* 0x000010e814003986 */ /* 0x0003e2000c101524 */
[----:B------:R-:W-:-:S03]  /*184c0*/  ISETP.GT.AND P3, PT, R0, 0x8, P1 ;  /* 0x000000080000780c */ /* 0x000fc60000f64270 */
[----:B------:R1:W-:Y:S01]  /*184d0*/  @P2 STG.E.U16 desc[UR36][R20.64+0x12], R233 ;  /* 0x000012e914002986 */ /* 0x0003e2000c101524 */
[----:B------:R-:W-:Y:S01]  /*184e0*/  ISETP.GT.AND P2, PT, R0, 0x9, P1 ;  /* 0x000000090000780c */ /* 0x000fe20000f44270 */
[-C--:B------:R-:W-:Y:S01]  /*184f0*/  FMUL R58, R58, R2.reuse ;  /* 0x000000023a3a7220 */ /* 0x080fe20000400000 */
[C---:B------:R-:W-:Y:S01]  /*18500*/  ISETP.GT.AND P4, PT, R0.reuse, 0x10, P0 ;  /* 0x000000100000780c */ /* 0x040fe20000784270 */
[----:B------:R-:W2:Y:S01]  /*18510*/  LDL.LU R13, [R1+0x16c] ;  /* 0x00016c00010d7983 */ /* 0x000ea20000300800 */
[----:B------:R-:W-:Y:S01]  /*18520*/  ISETP.GT.AND P5, PT, R0, 0x11, P0 ;  /* 0x000000110000780c */ /* 0x000fe200007a4270 */
[-C--:B------:R-:W-:Y:S01]  /*18530*/  FMUL R59, R59, R2.reuse ;  /* 0x000000023b3b7220 */ /* 0x080fe20000400000 */
[----:B------:R-:W-:Y:S01]  /*18540*/  FMUL R60, R60, R2 ;  /* 0x000000023c3c7220 */ /* 0x000fe20000400000 */
[----:B------:R-:W2:Y:S01]  /*18550*/  LDL.LU R14, [R1+0x170] ;  /* 0x00017000010e7983 */ /* 0x000ea20000300800 */
[----:B0-----:R-:W-:Y:S02]  /*18560*/  F2FP.F16.F32.PACK_AB R231, RZ, R57 ;  /* 0x00000039ffe7723e */ /* 0x001fe400000000ff */
[----:B-1----:R-:W-:Y:S01]  /*18570*/  F2FP.F16.F32.PACK_AB R232, RZ, R58 ;  /* 0x0000003affe8723e */ /* 0x002fe200000000ff */
[----:B------:R-:W2:Y:S01]  /*18580*/  LDL.LU R15, [R1+0x174] ;  /* 0x00017400010f7983 */ /* 0x000ea20000300800 */
[----:B------:R-:W-:-:S02]  /*18590*/  F2FP.F16.F32.PACK_AB R233, RZ, R59 ;  /* 0x0000003bffe9723e */ /* 0x000fc400000000ff */
[----:B------:R-:W-:Y:S01]  /*185a0*/  F2FP.F16.F32.PACK_AB R234, RZ, R60 ;  /* 0x0000003cffea723e */ /* 0x000fe200000000ff */
[----:B------:R-:W2:Y:S04]  /*185b0*/  LDL.LU R19, [R1+0x17c] ;  /* 0x00017c0001137983 */ /* 0x000ea80000300800 */
[----:B------:R-:W2:Y:S04]  /*185c0*/  LDL.LU R18, [R1+0x178] ;  /* 0x0001780001127983 */ /* 0x000ea80000300800 */
[----:B------:R0:W-:Y:S01]  /*185d0*/  @P3 STG.E.U16 desc[UR36][R22.64+0x10], R231 ;  /* 0x000010e716003986 */ /* 0x0001e2000c101524 */
[----:B------:R-:W-:-:S03]  /*185e0*/  ISETP.GT.AND P3, PT, R0, 0x11, P1 ;  /* 0x000000110000780c */ /* 0x000fc60000f64270 */
[----:B------:R1:W-:Y:S01]  /*185f0*/  @P2 STG.E.U16 desc[UR36][R6.64+0x12], R232 ;  /* 0x000012e806002986 */ /* 0x0003e2000c101524 */
[C---:B------:R-:W-:Y:S01]  /*18600*/  ISETP.GT.AND P2, PT, R0.reuse, 0x10, P1 ;  /* 0x000000100000780c */ /* 0x040fe20000f44270 */
[----:B------:R-:W-:Y:S02]  /*18610*/  FMUL R61, R61, R2 ;  /* 0x000000023d3d7220 */ /* 0x000fe40000400000 */
[----:B------:R1:W-:Y:S01]  /*18620*/  @P4 STG.E.U16 desc[UR36][R20.64+0x20], R233 ;  /* 0x000020e914004986 */ /* 0x0003e2000c101524 */
[----:B------:R-:W-:-:S03]  /*18630*/  ISETP.GT.AND P4, PT, R0, 0x18, P0 ;  /* 0x000000180000780c */ /* 0x000fc60000784270 */
[----:B------:R1:W-:Y:S01]  /*18640*/  @P5 STG.E.U16 desc[UR36][R20.64+0x22], R234 ;  /* 0x000022ea14005986 */ /* 0x0003e2000c101524 */
[----:B------:R-:W-:Y:S01]  /*18650*/  ISETP.GT.AND P5, PT, R0, 0x19, P0 ;  /* 0x000000190000780c */ /* 0x000fe200007a4270 */
[-C--:B------:R-:W-:Y:S01]  /*18660*/  FMUL R62, R62, R2.reuse ;  /* 0x000000023e3e7220 */ /* 0x080fe20000400000 */
[-C--:B------:R-:W-:Y:S01]  /*18670*/  FMUL R63, R63, R2.reuse ;  /* 0x000000023f3f7220 */ /* 0x080fe20000400000 */
[-C--:B------:R-:W-:Y:S01]  /*18680*/  FMUL R64, R64, R2.reuse ;  /* 0x0000000240407220 */ /* 0x080fe20000400000 */
[----:B0-----:R-:W-:Y:S01]  /*18690*/  F2FP.F16.F32.PACK_AB R231, RZ, R61 ;  /* 0x0000003dffe7723e */ /* 0x001fe200000000ff */
[----:B------:R-:W-:Y:S01]  /*186a0*/  FMUL R65, R65, R2 ;  /* 0x0000000241417220 */ /* 0x000fe20000400000 */
[----:B-1----:R-:W-:Y:S01]  /*186b0*/  F2FP.F16.F32.PACK_AB R232, RZ, R62 ;  /* 0x0000003effe8723e */ /* 0x002fe200000000ff */
[-C--:B------:R-:W-:Y:S01]  /*186c0*/  FMUL R66, R66, R2.reuse ;  /* 0x0000000242427220 */ /* 0x080fe20000400000 */
[----:B------:R-:W-:Y:S01]  /*186d0*/  F2FP.F16.F32.PACK_AB R233, RZ, R63 ;  /* 0x0000003fffe9723e */ /* 0x000fe200000000ff */
[-C--:B------:R-:W-:Y:S01]  /*186e0*/  FMUL R67, R67, R2.reuse ;  /* 0x0000000243437220 */ /* 0x080fe20000400000 */
[----:B------:R-:W-:Y:S01]  /*186f0*/  FMUL R68, R68, R2 ;  /* 0x0000000244447220 */ /* 0x000fe20000400000 */
[----:B------:R-:W-:Y:S01]  /*18700*/  F2FP.F16.F32.PACK_AB R234, RZ, R64 ;  /* 0x00000040ffea723e */ /* 0x000fe200000000ff */
[----:B------:R0:W-:Y:S01]  /*18710*/  @P2 STG.E.U16 desc[UR36][R22.64+0x20], R231 ;  /* 0x000020e716002986 */ /* 0x0001e2000c101524 */
        /* <DEDUP_REMOVED lines=8> */
[----:B------:R-:W-:Y:S01]  /*187a0*/  FMUL R69, R69, R2 ;  /* 0x0000000245457220 */ /* 0x000fe20000400000 */
[----:B-1----:R-:W-:Y:S01]  /*187b0*/  F2FP.F16.F32.PACK_AB R232, RZ, R66 ;  /* 0x00000042ffe8723e */ /* 0x002fe200000000ff */
[-C--:B------:R-:W-:Y:S01]  /*187c0*/  FMUL R70, R70, R2.reuse ;  /* 0x0000000246467220 */ /* 0x080fe20000400000 */
[----:B------:R-:W-:Y:S01]  /*187d0*/  FMUL R71, R71, R2 ;  /* 0x0000000247477220 */ /* 0x000fe20000400000 */
[----:B------:R-:W-:Y:S01]  /*187e0*/  F2FP.F16.F32.PACK_AB R233, RZ, R67 ;  /* 0x00000043ffe9723e */ /* 0x000fe200000000ff */
[----:B------:R0:W-:Y:S01]  /*187f0*/  @P2 STG.E.U16 desc[UR36][R22.64+0x30], R231 ;  /* 0x000030e716002986 */ /* 0x0001e2000c101524 */
[----:B------:R-:W-:-:S03]  /*18800*/  F2FP.F16.F32.PACK_AB R234, RZ, R68 ;  /* 0x00000044ffea723e */ /* 0x000fc600000000ff */
[----:B------:R1:W-:Y:S01]  /*18810*/  @P3 STG.E.U16 desc[UR36][R6.64+0x32], R232 ;  /* 0x000032e806003986 */ /* 0x0003e2000c101524 */
[C---:B------:R-:W-:Y:S02]  /*18820*/  ISETP.GT.AND P2, PT, R0.reuse, 0x20, P1 ;  /* 0x000000200000780c */ /* 0x040fe40000f44270 */
[C---:B------:R-:W-:Y:S01]  /*18830*/  ISETP.GT.AND P3, PT, R0.reuse, 0x21, P1 ;  /* 0x000000210000780c */ /* 0x040fe20000f64270 */
[----:B------:R1:W-:Y:S01]  /*18840*/  @P4 STG.E.U16 desc[UR36][R20.64+0x40], R233 ;  /* 0x000040e914004986 */ /* 0x0003e2000c101524 */
[----:B------:R-:W-:-:S03]  /*18850*/  ISETP.GT.AND P4, PT, R0, 0x28, P0 ;  /* 0x000000280000780c */ /* 0x000fc60000784270 */
[----:B------:R1:W-:Y:S01]  /*18860*/  @P5 STG.E.U16 desc[UR36][R20.64+0x42], R234 ;  /* 0x000042ea14005986 */ /* 0x0003e2000c101524 */
[----:B------:R-:W-:Y:S01]  /*18870*/  ISETP.GT.AND P5, PT, R0, 0x29, P0 ;  /* 0x000000290000780c */ /* 0x000fe200007a4270 */
[-C--:B------:R-:W-:Y:S01]  /*18880*/  FMUL R72, R72, R2.reuse ;  /* 0x0000000248487220 */ /* 0x080fe20000400000 */
        /* <DEDUP_REMOVED lines=11> */
[----:B------:R-:W-:Y:S01]  /*18940*/  @P4 STG.E.U16 desc[UR36][R20.64+0x50], R233 ;  /* 0x000050e914004986 */ /* 0x000fe2000c101524 */
[----:B------:R-:W-:-:S03]  /*18950*/  ISETP.GT.AND P4, PT, R0, 0x30, P0 ;  /* 0x000000300000780c */ /* 0x000fc60000784270 */
[----:B------:R-:W-:Y:S01]  /*18960*/  @P5 STG.E.U16 desc[UR36][R20.64+0x52], R234 ;  /* 0x000052ea14005986 */ /* 0x000fe2000c101524 */
[----:B------:R-:W-:Y:S01]  /*18970*/  ISETP.GT.AND P5, PT, R0, 0x31, P0 ;  /* 0x000000310000780c */ /* 0x000fe200007a4270 */
[-C--:B------:R-:W-:Y:S01]  /*18980*/  FMUL R229, R229, R2.reuse ;  /* 0x00000002e5e57220 */ /* 0x080fe20000400000 */
[----:B0-----:R-:W-:Y:S01]  /*18990*/  F2FP.F16.F32.PACK_AB R231, RZ, R73 ;  /* 0x00000049ffe7723e */ /* 0x001fe200000000ff */
[----:B------:R-:W-:Y:S01]  /*189a0*/  FMUL R75, R75, R2 ;  /* 0x000000024b4b7220 */ /* 0x000fe20000400000 */
[----:B-1----:R-:W-:Y:S01]  /*189b0*/  F2FP.F16.F32.PACK_AB R232, RZ, R74 ;  /* 0x0000004affe8723e */ /* 0x002fe200000000ff */
[----:B------:R-:W-:Y:S01]  /*189c0*/  FMUL R76, R76, R2 ;  /* 0x000000024c4c7220 */ /* 0x000fe20000400000 */
[----:B------:R-:W-:Y:S01]  /*189d0*/  F2FP.F16.F32.PACK_AB R230, RZ, R230 ;  /* 0x000000e6ffe6723e */ /* 0x000fe200000000ff */
        /* <DEDUP_REMOVED lines=9> */
[----:B------:R-:W-:Y:S01]  /*18a70*/  ISETP.GT.AND P5, PT, R0, 0x39, P0 ;  /* 0x000000390000780c */ /* 0x000fe200007a4270 */
[-C--:B------:R-:W-:Y:S01]  /*18a80*/  FMUL R78, R78, R2.reuse ;  /* 0x000000024e4e7220 */ /* 0x080fe20000400000 */
[----:B0-----:R-:W-:Y:S01]  /*18a90*/  F2FP.F16.F32.PACK_AB R231, RZ, R77 ;  /* 0x0000004dffe7723e */ /* 0x001fe200000000ff */
[-C--:B------:R-:W-:Y:S01]  /*18aa0*/  FMUL R79, R79, R2.reuse ;  /* 0x000000024f4f7220 */ /* 0x080fe20000400000 */
[-C--:B------:R-:W-:Y:S01]  /*18ab0*/  FMUL R80, R80, R2.reuse ;  /* 0x0000000250507220 */ /* 0x080fe20000400000 */
[----:B------:R-:W-:Y:S01]  /*18ac0*/  FMUL R81, R81, R2 ;  /* 0x0000000251517220 */ /* 0x000fe20000400000 */
[----:B-1----:R-:W-:Y:S01]  /*18ad0*/  F2FP.F16.F32.PACK_AB R232, RZ, R78 ;  /* 0x0000004effe8723e */ /* 0x002fe200000000ff */
[----:B------:R-:W-:Y:S01]  /*18ae0*/  FMUL R82, R82, R2 ;  /* 0x0000000252527220 */ /* 0x000fe20000400000 */
[----:B---3--:R-:W-:Y:S01]  /*18af0*/  F2FP.F16.F32.PACK_AB R230, RZ, R76 ;  /* 0x0000004cffe6723e */ /* 0x008fe200000000ff */
[-C--:B------:R-:W-:Y:S01]  /*18b00*/  FMUL R83, R83, R2.reuse ;  /* 0x0000000253537220 */ /* 0x080fe20000400000 */
[-C--:B------:R-:W-:Y:S01]  /*18b10*/  FMUL R84, R84, R2.reuse ;  /* 0x0000000254547220 */ /* 0x080fe20000400000 */
[----:B------:R-:W-:Y:S01]  /*18b20*/  F2FP.F16.F32.PACK_AB R229, RZ, R75 ;  /* 0x0000004bffe5723e */ /* 0x000fe200000000ff */
[-C--:B------:R-:W-:Y:S01]  /*18b30*/  FMUL R85, R85, R2.reuse ;  /* 0x0000000255557220 */ /* 0x080fe20000400000 */
[-C--:B------:R-:W-:Y:S01]  /*18b40*/  FMUL R86, R86, R2.reuse ;  /* 0x0000000256567220 */ /* 0x080fe20000400000 */
[-C--:B------:R-:W-:Y:S01]  /*18b50*/  FMUL R87, R87, R2.reuse ;  /* 0x0000000257577220 */ /* 0x080fe20000400000 */
[----:B------:R-:W-:Y:S01]  /*18b60*/  FMUL R88, R88, R2 ;  /* 0x0000000258587220 */ /* 0x000fe20000400000 */
        /* <DEDUP_REMOVED lines=13> */
[----:B---3--:R-:W-:Y:S01]  /*18c40*/  F2FP.F16.F32.PACK_AB R231, RZ, R81 ;  /* 0x00000051ffe7723e */ /* 0x008fe200000000ff */
[----:B------:R0:W-:Y:S01]  /*18c50*/  @P2 STG.E.U16 desc[UR36][R22.64+0x70], R229 ;  /* 0x000070e516002986 */ /* 0x0001e2000c101524 */
[----:B----4-:R-:W-:-:S03]  /*18c60*/  F2FP.F16.F32.PACK_AB R232, RZ, R82 ;  /* 0x00000052ffe8723e */ /* 0x010fc600000000ff */
[----:B------:R1:W-:Y:S01]  /*18c70*/  @P3 STG.E.U16 desc[UR36][R6.64+0x72], R230 ;  /* 0x000072e606003986 */ /* 0x0003e2000c101524 */
[C---:B------:R-:W-:Y:S02]  /*18c80*/  ISETP.GT.AND P2, PT, R0.reuse, 0x40, P1 ;  /* 0x000000400000780c */ /* 0x040fe40000f44270 */
[C---:B------:R-:W-:Y:S01]  /*18c90*/  ISETP.GT.AND P3, PT, R0.reuse, 0x41, P1 ;  /* 0x000000410000780c */ /* 0x040fe20000f64270 */
        /* <DEDUP_REMOVED lines=133> */
[----:B------:R-:W-:Y:S01]  /*194f0*/  @P2 STG.E.U16 desc[UR36][R22.64+0x100], R229 ;  /* 0x000100e516002986 */ /* 0x000fe2000c101524 */
[----:B----4-:R-:W-:-:S03]  /*19500*/  F2FP.F16.F32.PACK_AB R232, RZ, R118 ;  /* 0x00000076ffe8723e */ /* 0x010fc600000000ff */
[----:B------:R-:W-:Y:S01]  /*19510*/  @P3 STG.E.U16 desc[UR36][R6.64+0x102], R230 ;  /* 0x000102e606003986 */ /* 0x000fe2000c101524 */
[C---:B------:R-:W-:Y:S02]  /*19520*/  ISETP.GT.AND P2, PT, R0.reuse, 0x88, P1 ;  /* 0x000000880000780c */ /* 0x040fe40000f44270 */
[C---:B------:R-:W-:Y:S01]  /*19530*/  ISETP.GT.AND P3, PT, R0.reuse, 0x89, P1 ;  /* 0x000000890000780c */ /* 0x040fe20000f64270 */
[----:B------:R-:W-:Y:S01]  /*19540*/  @P4 STG.E.U16 desc[UR36][R20.64+0x110], R231 ;  /* 0x000110e714004986 */ /* 0x000fe2000c101524 */
[----:B------:R-:W-:-:S03]  /*19550*/  ISETP.GT.AND P4, PT, R0, 0x90, P0 ;  /* 0x000000900000780c */ /* 0x000fc60000784270 */
[----:B------:R-:W-:Y:S01]  /*19560*/  @P5 STG.E.U16 desc[UR36][R20.64+0x112], R232 ;  /* 0x000112e814005986 */ /* 0x000fe2000c101524 */
[----:B------:R-:W-:Y:S01]  /*19570*/  ISETP.GT.AND P5, PT, R0, 0x91, P0 ;  /* 0x000000910000780c */ /* 0x000fe200007a4270 */
[-C--:B------:R-:W-:Y:S01]  /*19580*/  FMUL R227, R227, R2.reuse ;  /* 0x00000002e3e37220 */ /* 0x080fe20000400000 */
[----:B------:R-:W-:Y:S01]  /*19590*/  F2FP.F16.F32.PACK_AB R235, RZ, R119 ;  /* 0x00000077ffeb723e */ /* 0x000fe200000000ff */
[-C--:B------:R-:W-:Y:S01]  /*195a0*/  FMUL R228, R228, R2.reuse ;  /* 0x00000002e4e47220 */ /* 0x080fe20000400000 */
[----:B------:R-:W-:Y:S01]  /*195b0*/  F2FP.F16.F32.PACK_AB R233, RZ, R17 ;  /* 0x00000011ffe9723e */ /* 0x000fe200000000ff */
[----:B------:R-:W-:Y:S01]  /*195c0*/  FMUL R226, R226, R2 ;  /* 0x00000002e2e27220 */ /* 0x000fe20000400000 */
[----:B------:R-:W-:Y:S01]  /*195d0*/  F2FP.F16.F32.PACK_AB R234, RZ, R16 ;  /* 0x00000010ffea723e */ /* 0x000fe200000000ff */
[----:B------:R-:W-:Y:S01]  /*195e0*/  FMUL R225, R225, R2 ;  /* 0x00000002e1e17220 */ /* 0x000fe20000400000 */
[----:B------:R-:W-:Y:S01]  /*195f0*/  F2FP.F16.F32.PACK_AB R227, RZ, R227 ;  /* 0x000000e3ffe3723e */ /* 0x000fe200000000ff */
[----:B------:R-:W-:Y:S01]  /*19600*/  @P2 STG.E.U16 desc[UR36][R22.64+0x110], R235 ;  /* 0x000110eb16002986 */ /* 0x000fe2000c101524 */
[----:B------:R-:W-:-:S03]  /*19610*/  ISETP.GT.AND P2, PT, R0, 0x90, P1 ;  /* 0x000000900000780c */ /* 0x000fc60000f44270 */
[----:B------:R-:W-:Y:S01]  /*19620*/  @P3 STG.E.U16 desc[UR36][R6.64+0x112], R233 ;  /* 0x000112e906003986 */ /* 0x000fe2000c101524 */
[----:B------:R-:W-:-:S03]  /*19630*/  ISETP.GT.AND P3, PT, R0, 0x91, P1 ;  /* 0x000000910000780c */ /* 0x000fc60000f64270 */
[----:B------:R-:W-:Y:S01]  /*19640*/  @P4 STG.E.U16 desc[UR36][R20.64+0x120], R234 ;  /* 0x000120ea14004986 */ /* 0x000fe2000c101524 */
[----:B------:R-:W-:-:S03]  /*19650*/  ISETP.GT.AND P4, PT, R0, 0x98, P0 ;  /* 0x000000980000780c */ /* 0x000fc60000784270 */
[----:B------:R-:W-:Y:S01]  /*19660*/  @P5 STG.E.U16 desc[UR36][R20.64+0x122], R227 ;  /* 0x000122e314005986 */ /* 0x000fe2000c101524 */
[----:B------:R-:W-:Y:S01]  /*19670*/  ISETP.GT.AND P5, PT, R0, 0x99, P0 ;  /* 0x000000990000780c */ /* 0x000fe200007a4270 */
[----:B--2---:R-:W-:Y:S01]  /*19680*/  FMUL R223, R223, R2 ;  /* 0x00000002dfdf7220 */ /* 0x004fe20000400000 */
[----:B------:R-:W-:Y:S01]  /*19690*/  F2FP.F16.F32.PACK_AB R228, RZ, R228 ;  /* 0x000000e4ffe4723e */ /* 0x000fe200000000ff */
[----:B------:R-:W-:Y:S01]  /*196a0*/  FMUL R224, R224, R2 ;  /* 0x00000002e0e07220 */ /* 0x000fe20000400000 */
[----:B------:R-:W-:Y:S01]  /*196b0*/  F2FP.F16.F32.PACK_AB R226, RZ, R226 ;  /* 0x000000e2ffe2723e */ /* 0x000fe200000000ff */
[-C--:B------:R-:W-:Y:S01]  /*196c0*/  FMUL R222, R222, R2.reuse ;  /* 0x00000002dede7220 */ /* 0x080fe20000400000 */
        /* <DEDUP_REMOVED lines=11> */
[----:B------:R-:W-:Y:S01]  /*19780*/  FMUL R219, R219, R2 ;  /* 0x00000002dbdb7220 */ /* 0x000fe20000400000 */
[----:B------:R-:W-:Y:S01]  /*19790*/  F2FP.F16.F32.PACK_AB R224, RZ, R224 ;  /* 0x000000e0ffe0723e */ /* 0x000fe200000000ff */
[----:B------:R-:W2:Y:S01]  /*197a0*/  LDL.LU R186, [R1+0x508] ;  /* 0x0005080001ba7983 */ /* 0x000ea20000300800 */
[----:B------:R-:W-:Y:S02]  /*197b0*/  F2FP.F16.F32.PACK_AB R222, RZ, R222 ;  /* 0x000000deffde723e */ /* 0x000fe400000000ff */
[----:B------:R-:W-:Y:S01]  /*197c0*/  F2FP.F16.F32.PACK_AB R221, RZ, R221 ;  /* 0x000000ddffdd723e */ /* 0x000fe200000000ff */
[----:B------:R-:W3:Y:S01]  /*197d0*/  LDL.LU R187, [R1+0x504] ;  /* 0x0005040001bb7983 */ /* 0x000ee20000300800 */
[----:B------:R-:W-:-:S03]  /*197e0*/  F2FP.F16.F32.PACK_AB R219, RZ, R219 ;  /* 0x000000dbffdb723e */ /* 0x000fc600000000ff */
[----:B------:R-:W4:Y:S04]  /*197f0*/  LDL.LU R188, [R1+0x500] ;  /* 0x0005000001bc7983 */ /* 0x000f280000300800 */
[----:B------:R-:W4:Y:S04]  /*19800*/  LDL.LU R189, [R1+0x4fc] ;  /* 0x0004fc0001bd7983 */ /* 0x000f280000300800 */
[----:B------:R-:W-:Y:S01]  /*19810*/  @P2 STG.E.U16 desc[UR36][R22.64+0x130], R224 ;  /* 0x000130e016002986 */ /* 0x000fe2000c101524 */
[----:B------:R-:W-:-:S03]  /*19820*/  ISETP.GT.AND P2, PT, R0, 0xa0, P1 ;  /* 0x000000a00000780c */ /* 0x000fc60000f44270 */
[----:B------:R-:W-:Y:S01]  /*19830*/  @P3 STG.E.U16 desc[UR36][R6.64+0x132], R222 ;  /* 0x000132de06003986 */ /* 0x000fe2000c101524 */
[----:B------:R-:W-:Y:S01]  /*19840*/  ISETP.GT.AND P3, PT, R0, 0xa1, P1 ;  /* 0x000000a10000780c */ /* 0x000fe20000f64270 */
[----:B------:R-:W-:Y:S02]  /*19850*/  FMUL R220, R220, R2 ;  /* 0x00000002dcdc7220 */ /* 0x000fe40000400000 */
[----:B------:R-:W-:Y:S01]  /*19860*/  @P4 STG.E.U16 desc[UR36][R20.64+0x140], R221 ;  /* 0x000140dd14004986 */ /* 0x000fe2000c101524 */
[----:B------:R-:W-:-:S03]  /*19870*/  ISETP.GT.AND P4, PT, R0, 0xa8, P0 ;  /* 0x000000a80000780c */ /* 0x000fc60000784270 */
[----:B------:R-:W-:Y:S01]  /*19880*/  @P5 STG.E.U16 desc[UR36][R20.64+0x142], R219 ;  /* 0x000142db14005986 */ /* 0x000fe2000c101524 */
[----:B------:R-:W-:Y:S01]  /*19890*/  ISETP.GT.AND P5, PT, R0, 0xa9, P0 ;  /* 0x000000a90000780c */ /* 0x000fe200007a4270 */
[-C--:B------:R-:W-:Y:S01]  /*198a0*/  FMUL R218, R218, R2.reuse ;  /* 0x00000002dada7220 */ /* 0x080fe20000400000 */
[----:B------:R-:W-:Y:S01]  /*198b0*/  ISETP.GT.AND P6, PT, R0, 0xa8, P1 ;  /* 0x000000a80000780c */ /* 0x000fe20000fc4270 */
[-C--:B------:R-:W-:Y:S01]  /*198c0*/  FMUL R217, R217, R2.reuse ;  /* 0x00000002d9d97220 */ /* 0x080fe20000400000 */
[-C--:B------:R-:W-:Y:S01]  /*198d0*/  FMUL R216, R216, R2.reuse ;  /* 0x00000002d8d87220 */ /* 0x080fe20000400000 */
[----:B------:R-:W-:Y:S01]  /*198e0*/  FMUL R8, R8, R2 ;  /* 0x0000000208087220 */ /* 0x000fe20000400000 */
[----:B------:R-:W-:Y:S01]  /*198f0*/  F2FP.F16.F32.PACK_AB R220, RZ, R220 ;  /* 0x000000dcffdc723e */ /* 0x000fe200000000ff */
[----:B------:R-:W4:Y:S01]  /*19900*/  LDL.LU R190, [R1+0x4f8] ;  /* 0x0004f80001be7983 */ /* 0x000f220000300800 */
[----:B------:R-:W-:Y:S02]  /*19910*/  F2FP.F16.F32.PACK_AB R218, RZ, R218 ;  /* 0x000000daffda723e */ /* 0x000fe400000000ff */
[----:B------:R-:W-:Y:S01]  /*19920*/  F2FP.F16.F32.PACK_AB R217, RZ, R217 ;  /* 0x000000d9ffd9723e */ /* 0x000fe200000000ff */
[----:B------:R-:W4:Y:S01]  /*19930*/  LDL.LU R191, [R1+0x4f4] ;  /* 0x0004f40001bf7983 */ /* 0x000f220000300800 */
[----:B------:R-:W-:-:S02]  /*19940*/  F2FP.F16.F32.PACK_AB R216, RZ, R216 ;  /* 0x000000d8ffd8723e */ /* 0x000fc400000000ff */
[----:B------:R-:W-:Y:S01]  /*19950*/  F2FP.F16.F32.PACK_AB R8, RZ, R8 ;  /* 0x00000008ff08723e */ /* 0x000fe200000000ff */
[----:B------:R-:W4:Y:S04]  /*19960*/  LDL.LU R192, [R1+0x4f0] ;  /* 0x0004f00001c07983 */ /* 0x000f280000300800 */
[----:B------:R-:W4:Y:S04]  /*19970*/  LDL.LU R193, [R1+0x4ec] ;  /* 0x0004ec0001c17983 */ /* 0x000f280000300800 */
[----:B------:R-:W-:Y:S01]  /*19980*/  @P2 STG.E.U16 desc[UR36][R22.64+0x140], R220 ;  /* 0x000140dc16002986 */ /* 0x000fe2000c101524 */
[----:B------:R-:W-:-:S03]  /*19990*/  ISETP.GT.AND P2, PT, R0, 0xa9, P1 ;  /* 0x000000a90000780c */ /* 0x000fc60000f44270 */
[----:B------:R-:W-:Y:S01]  /*199a0*/  @P3 STG.E.U16 desc[UR36][R6.64+0x142], R218 ;  /* 0x000142da06003986 */ /* 0x000fe2000c101524 */
[----:B------:R-:W-:-:S03]  /*199b0*/  ISETP.GT.AND P3, PT, R0, 0xb0, P1 ;  /* 0x000000b00000780c */ /* 0x000fc60000f64270 */
[----:B------:R-:W-:Y:S04]  /*199c0*/  @P4 STG.E.U16 desc[UR36][R20.64+0x150], R217 ;  /* 0x000150d914004986 */ /* 0x000fe8000c101524 */
[----:B------:R-:W-:Y:S01]  /*199d0*/  @P5 STG.E.U16 desc[UR36][R20.64+0x152], R216 ;  /* 0x000152d814005986 */ /* 0x000fe2000c101524 */
[----:B------:R-:W-:-:S03]  /*199e0*/  ISETP.GT.AND P5, PT, R0, 0xb0, P0 ;  /* 0x000000b00000780c */ /* 0x000fc600007a4270 */
[----:B------:R-:W-:Y:S01]  /*199f0*/  @P6 STG.E.U16 desc[UR36][R22.64+0x150], R8 ;  /* 0x0001500816006986 */ /* 0x000fe2000c101524 */
[----:B------:R-:W-:Y:S01]  /*19a00*/  ISETP.GT.AND P6, PT, R0, 0xb1, P0 ;  /* 0x000000b10000780c */ /* 0x000fe200007c4270 */
[-C--:B------:R-:W-:Y:S01]  /*19a10*/  FMUL R9, R9, R2.reuse ;  /* 0x0000000209097220 */ /* 0x080fe20000400000 */
[-C--:B------:R-:W-:Y:S01]  /*19a20*/  FMUL R10, R10, R2.reuse ;  /* 0x000000020a0a7220 */ /* 0x080fe20000400000 */
[----:B------:R-:W-:Y:S01]  /*19a30*/  FMUL R11, R11, R2 ;  /* 0x000000020b0b7220 */ /* 0x000fe20000400000 */
[----:B------:R-:W4:Y:S02]  /*19a40*/  LDL.LU R194, [R1+0x4e8] ;  /* 0x0004e80001c27983 */ /* 0x000f240000300800 */
[----:B------:R-:W-:Y:S02]  /*19a50*/  F2FP.F16.F32.PACK_AB R9, RZ, R9 ;  /* 0x00000009ff09723e */ /* 0x000fe400000000ff */
[----:B------:R-:W4:Y:S01]  /*19a60*/  LDL.LU R195, [R1+0x4e4] ;  /* 0x0004e40001c37983 */ /* 0x000f220000300800 */
[----:B------:R-:W-:Y:S01]  /*19a70*/  F2FP.F16.F32.PACK_AB R10, RZ, R10 ;  /* 0x0000000aff0a723e */ /* 0x000fe200000000ff */
[----:B------:R-:W-:Y:S01]  /*19a80*/  FMUL R12, R12, R2 ;  /* 0x000000020c0c7220 */ /* 0x000fe20000400000 */
[----:B------:R-:W-:Y:S01]  /*19a90*/  F2FP.F16.F32.PACK_AB R11, RZ, R11 ;  /* 0x0000000bff0b723e */ /* 0x000fe200000000ff */
[----:B------:R-:W4:Y:S04]  /*19aa0*/  LDL.LU R196, [R1+0x4e0] ;  /* 0x0004e00001c47983 */ /* 0x000f280000300800 */
[----:B------:R-:W4:Y:S01]  /*19ab0*/  LDL.LU R197, [R1+0x4dc] ;  /* 0x0004dc0001c57983 */ /* 0x000f220000300800 */
[----:B------:R-:W-:-:S03]  /*19ac0*/  F2FP.F16.F32.PACK_AB R12, RZ, R12 ;  /* 0x0000000cff0c723e */ /* 0x000fc600000000ff */
[----:B------:R-:W-:Y:S04]  /*19ad0*/  @P2 STG.E.U16 desc[UR36][R6.64+0x152], R9 ;  /* 0x0001520906002986 */ /* 0x000fe8000c101524 */
[----:B------:R0:W-:Y:S04]  /*19ae0*/  @P5 STG.E.U16 desc[UR36][R20.64+0x160], R10 ;  /* 0x0001600a14005986 */ /* 0x0001e8000c101524 */
[----:B------:R1:W-:Y:S01]  /*19af0*/  @P6 STG.E.U16 desc[UR36][R20.64+0x162], R11 ;  /* 0x0001620b14006986 */ /* 0x0003e2000c101524 */
[----:B------:R-:W-:Y:S01]  /*19b00*/  ISETP.GT.AND P2, PT, R0, 0xb1, P1 ;  /* 0x000000b10000780c */ /* 0x000fe20000f44270 */
[----:B------:R-:W-:-:S02]  /*19b10*/  FMUL R13, R13, R2 ;  /* 0x000000020d0d7220 */ /* 0x000fc40000400000 */
[----:B------:R-:W4:Y:S01]  /*19b20*/  LDL.LU R198, [R1+0x4d8] ;  /* 0x0004d80001c67983 */ /* 0x000f220000300800 */
[----:B0-----:R-:W-:-:S03]  /*19b30*/  @P3 IMAD.MOV.U32 R10, RZ, RZ, R22 ;  /* 0x000000ffff0a3224 */ /* 0x001fc600078e0016 */
[----:B------:R-:W4:Y:S01]  /*19b40*/  LDL.LU R199, [R1+0x4d4] ;  /* 0x0004d40001c77983 */ /* 0x000f220000300800 */
[----:B-1----:R-:W-:Y:S02]  /*19b50*/  @P3 IMAD.MOV.U32 R11, RZ, RZ, R23 ;  /* 0x000000ffff0b3224 */ /* 0x002fe400078e0017 */
[-C--:B------:R-:W-:Y:S01]  /*19b60*/  FMUL R14, R14, R2.reuse ;  /* 0x000000020e0e7220 */ /* 0x080fe20000400000 */
[----:B------:R-:W4:Y:S04]  /*19b70*/  LDL.LU R200, [R1+0x4d0] ;  /* 0x0004d00001c87983 */ /* 0x000f280000300800 */
[----:B------:R-:W-:Y:S01]  /*19b80*/  @P3 STG.E.U16 desc[UR36][R10.64+0x160], R12 ;  /* 0x0001600c0a003986 */ /* 0x000fe2000c101524 */
[C---:B------:R-:W-:Y:S02]  /*19b90*/  ISETP.GT.AND P3, PT, R0.reuse, 0xb8, P0 ;  /* 0x000000b80000780c */ /* 0x040fe40000764270 */
[C---:B------:R-:W-:Y:S01]  /*19ba0*/  ISETP.GT.AND P0, PT, R0.reuse, 0xb9, P0 ;  /* 0x000000b90000780c */ /* 0x040fe20000704270 */
[----:B------:R-:W4:Y:S01]  /*19bb0*/  LDL.LU R201, [R1+0x4cc] ;  /* 0x0004cc0001c97983 */ /* 0x000f220000300800 */
[C---:B------:R-:W-:Y:S01]  /*19bc0*/  ISETP.GT.AND P5, PT, R0.reuse, 0xb8, P1 ;  /* 0x000000b80000780c */ /* 0x040fe20000fa4270 */
[-C--:B------:R-:W-:Y:S01]  /*19bd0*/  FMUL R15, R15, R2.reuse ;  /* 0x000000020f0f7220 */ /* 0x080fe20000400000 */
[----:B------:R-:W-:Y:S01]  /*19be0*/  ISETP.GT.AND P1, PT, R0, 0xb9, P1 ;  /* 0x000000b90000780c */ /* 0x000fe20000f24270 */
[----:B------:R-:W4:Y:S01]  /*19bf0*/  LDL.LU R202, [R1+0x4c8] ;  /* 0x0004c80001ca7983 */ /* 0x000f220000300800 */
[-C--:B------:R-:W-:Y:S01]  /*19c00*/  FMUL R18, R18, R2.reuse ;  /* 0x0000000212127220 */ /* 0x080fe20000400000 */
[----:B------:R-:W-:Y:S01]  /*19c10*/  F2FP.F16.F32.PACK_AB R13, RZ, R13 ;  /* 0x0000000dff0d723e */ /* 0x000fe200000000ff */
[----:B------:R-:W-:Y:S01]  /*19c20*/  FMUL R19, R19, R2 ;  /* 0x0000000213137220 */ /* 0x000fe20000400000 */
[----:B------:R-:W-:Y:S01]  /*19c30*/  F2FP.F16.F32.PACK_AB R14, RZ, R14 ;  /* 0x0000000eff0e723e */ /* 0x000fe200000000ff */
[----:B------:R-:W-:Y:S01]  /*19c40*/  IMAD.U32 R217, RZ, RZ, UR8 ;  /* 0x00000008ffd97e24 */ /* 0x000fe2000f8e00ff */
[----:B------:R-:W-:Y:S01]  /*19c50*/  F2FP.F16.F32.PACK_AB R15, RZ, R15 ;  /* 0x0000000fff0f723e */ /* 0x000fe200000000ff */
[----:B------:R-:W-:Y:S01]  /*19c60*/  @P2 STG.E.U16 desc[UR36][R6.64+0x162], R13 ;  /* 0x0001620d06002986 */ /* 0x000fe2000c101524 */
[----:B------:R-:W-:-:S02]  /*19c70*/  F2FP.F16.F32.PACK_AB R18, RZ, R18 ;  /* 0x00000012ff12723e */ /* 0x000fc400000000ff */
[----:B------:R-:W-:Y:S01]  /*19c80*/  F2FP.F16.F32.PACK_AB R19, RZ, R19 ;  /* 0x00000013ff13723e */ /* 0x000fe200000000ff */
[----:B------:R-:W-:Y:S01]  /*19c90*/  @P3 STG.E.U16 desc[UR36][R20.64+0x170], R14 ;  /* 0x0001700e14003986 */ /* 0x000fe2000c101524 */
[----:B------:R-:W-:-:S03]  /*19ca0*/  ISETP.GT.AND P3, PT, R3, 0x100, PT ;  /* 0x000001000300780c */ /* 0x000fc60003f64270 */
[----:B------:R-:W-:Y:S01]  /*19cb0*/  @P0 STG.E.U16 desc[UR36][R20.64+0x172], R15 ;  /* 0x0001720f14000986 */ /* 0x000fe2000c101524 */
[----:B------:R-:W-:Y:S01]  /*19cc0*/  ISETP.GT.AND P0, PT, R0, RZ, P3 ;  /* 0x000000ff0000720c */ /* 0x000fe20001f04270 */
[----:B------:R-:W-:Y:S01]  /*19cd0*/  USHF.L.U64.HI UR11, UR8, 0x9, UR9 ;  /* 0x00000009080b7899 */ /* 0x000fe20008010209 */
[----:B------:R-:W-:Y:S01]  /*19ce0*/  ISETP.GT.AND P2, PT, R3, 0x108, PT ;  /* 0x000001080300780c */ /* 0x000fe20003f44270 */
[----:B------:R-:W4:Y:S04]  /*19cf0*/  LDL.LU R203, [R1+0x4c4] ;  /* 0x0004c40001cb7983 */ /* 0x000f280000300800 */
[----:B------:R-:W-:Y:S01]  /*19d00*/  @P5 STG.E.U16 desc[UR36][R22.64+0x170], R18 ;  /* 0x0001701216005986 */ /* 0x000fe2000c101524 */
[----:B------:R-:W-:-:S03]  /*19d10*/  LEA R8, P4, R217, R4, 0x9 ;  /* 0x00000004d9087211 */ /* 0x000fc600078848ff */
[----:B------:R-:W4:Y:S01]  /*19d20*/  LDL.LU R204, [R1+0x4c0] ;  /* 0x0004c00001cc7983 */ /* 0x000f220000300800 */
[----:B------:R-:W-:-:S03]  /*19d30*/  FMUL R120, R120, R2 ;  /* 0x0000000278787220 */ /* 0x000fc60000400000 */
[----:B------:R0:W-:Y:S01]  /*19d40*/  @P1 STG.E.U16 desc[UR36][R6.64+0x172], R19 ;  /* 0x0001721306001986 */ /* 0x0001e2000c101524 */
[----:B------:R-:W-:-:S03]  /*19d50*/  ISETP.GT.AND P1, PT, R0, 0x1, P3 ;  /* 0x000000010000780c */ /* 0x000fc60001f24270 */
[----:B------:R-:W4:Y:S01]  /*19d60*/  LDL.LU R205, [R1+0x4bc] ;  /* 0x0004bc0001cd7983 */ /* 0x000f220000300800 */
[-C--:B------:R-:W-:Y:S01]  /*19d70*/  FMUL R121, R121, R2.reuse ;  /* 0x0000000279797220 */ /* 0x080fe20000400000 */
[----:B------:R-:W-:Y:S02]  /*19d80*/  ISETP.GT.AND P5, PT, R0, RZ, P2 ;  /* 0x000000ff0000720c */ /* 0x000fe400017a4270 */
[----:B------:R-:W4:Y:S01]  /*19d90*/  LDL.LU R206, [R1+0x4b8] ;  /* 0x0004b80001ce7983 */ /* 0x000f220000300800 */
[----:B------:R-:W-:Y:S01]  /*19da0*/  FMUL R122, R122, R2 ;  /* 0x000000027a7a7220 */ /* 0x000fe20000400000 */
[----:B------:R-:W-:Y:S02]  /*19db0*/  IADD3.X R9, R5, UR11, RZ, P4, !PT ;  /* 0x0000000b05097c10 */ /* 0x000fe4000a7fe4ff */
[----:B------:R-:W-:Y:S01]  /*19dc0*/  F2FP.F16.F32.PACK_AB R120, RZ, R120 ;  /* 0x00000078ff78723e */ /* 0x000fe200000000ff */
[----:B------:R-:W4:Y:S01]  /*19dd0*/  LDL.LU R207, [R1+0x4b4] ;  /* 0x0004b40001cf7983 */ /* 0x000f220000300800 */
[----:B0-----:R-:W-:-:S02]  /*19de0*/  IADD3 R6, P4, R8, UR5, RZ ;  /* 0x0000000508067c10 */ /* 0x001fc4000ff9e0ff */
[----:B------:R-:W-:Y:S01]  /*19df0*/  F2FP.F16.F32.PACK_AB R121, RZ, R121 ;  /* 0x00000079ff79723e */ /* 0x000fe200000000ff */
[----:B------:R-:W-:Y:S01]  /*19e00*/  @P0 STG.E.U16 desc[UR36][R8.64], R120 ;  /* 0x0000007808000986 */ /* 0x000fe2000c101524 */
[----:B------:R-:W-:Y:S02]  /*19e10*/  F2FP.F16.F32.PACK_AB R122, RZ, R122 ;  /* 0x0000007aff7a723e */ /* 0x000fe400000000ff */
[----:B------:R-:W-:Y:S01]  /*19e20*/  IADD3.X R7, R9, UR4, RZ, P4, !PT ;  /* 0x0000000409077c10 */ /* 0x000fe2000a7fe4ff */
[----:B------:R-:W-:Y:S01]  /*19e30*/  @P1 STG.E.U16 desc[UR36][R8.64+0x2], R121 ;  /* 0x0000027908001986 */ /* 0x000fe2000c101524 */
[C---:B------:R-:W-:Y:S02]  /*19e40*/  ISETP.GT.AND P0, PT, R0.reuse, 0x1, P2 ;  /* 0x000000010000780c */ /* 0x040fe40001704270 */
[----:B------:R-:W-:Y:S01]  /*19e50*/  ISETP.GT.AND P1, PT, R0, 0x8, P3 ;  /* 0x000000080000780c */ /* 0x000fe20001f24270 */
[----:B------:R-:W4:Y:S01]  /*19e60*/  LDL.LU R208, [R1+0x4b0] ;  /* 0x0004b00001d07983 */ /* 0x000f220000300800 */
[-C--:B------:R-:W-:Y:S01]  /*19e70*/  FMUL R123, R123, R2.reuse ;  /* 0x000000027b7b7220 */ /* 0x080fe20000400000 */
[----:B------:R-:W-:-:S02]  /*19e80*/  FMUL R124, R124, R2 ;  /* 0x000000027c7c7220 */ /* 0x000fc40000400000 */
[----:B------:R-:W4:Y:S01]  /*19e90*/  LDL.LU R209, [R1+0x4ac] ;  /* 0x0004ac0001d17983 */ /* 0x000f220000300800 */
[----:B------:R-:W-:-:S03]  /*19ea0*/  ISETP.GT.AND P4, PT, R0, 0x9, P3 ;  /* 0x000000090000780c */ /* 0x000fc60001f84270 */
[----:B------:R-:W-:Y:S01]  /*19eb0*/  @P5 STG.E.U16 desc[UR36][R6.64], R122 ;  /* 0x0000007a06005986 */ /* 0x000fe2000c101524 */
[----:B------:R-:W-:Y:S01]  /*19ec0*/  IADD3 R10, P5, R8, UR5, RZ ;  /* 0x00000005080a7c10 */ /* 0x000fe2000ffbe0ff */
[----:B------:R-:W-:Y:S01]  /*19ed0*/  FMUL R125, R125, R2 ;  /* 0x000000027d7d7220 */ /* 0x000fe20000400000 */
[----:B------:R-:W-:Y:S01]  /*19ee0*/  F2FP.F16.F32.PACK_AB R123, RZ, R123 ;  /* 0x0000007bff7b723e */ /* 0x000fe200000000ff */
[----:B------:R-:W4:Y:S01]  /*19ef0*/  LDL.LU R210, [R1+0x4a8] ;  /* 0x0004a80001d27983 */ /* 0x000f220000300800 */
[----:B------:R-:W-:Y:S02]  /*19f00*/  IADD3.X R11, R9, UR4, RZ, P5, !PT ;  /* 0x00000004090b7c10 */ /* 0x000fe4000affe4ff */
[----:B------:R-:W-:Y:S01]  /*19f10*/  F2FP.F16.F32.PACK_AB R124, RZ, R124 ;  /* 0x0000007cff7c723e */ /* 0x000fe200000000ff */
[----:B------:R-:W4:Y:S01]  /*19f20*/  LDL.LU R211, [R1+0x4a4] ;  /* 0x0004a40001d37983 */ /* 0x000f220000300800 */
[----:B------:R-:W-:-:S03]  /*19f30*/  F2FP.F16.F32.PACK_AB R125, RZ, R125 ;  /* 0x0000007dff7d723e */ /* 0x000fc600000000ff */
[----:B------:R-:W-:Y:S01]  /*19f40*/  @P0 STG.E.U16 desc[UR36][R10.64+0x2], R123 ;  /* 0x0000027b0a000986 */ /* 0x000fe2000c101524 */
[----:B------:R-:W-:-:S03]  /*19f50*/  ISETP.GT.AND P0, PT, R0, 0x8, P2 ;  /* 0x000000080000780c */ /* 0x000fc60001704270 */
[----:B------:R-:W-:Y:S01]  /*19f60*/  @P1 STG.E.U16 desc[UR36][R8.64+0x10], R124 ;  /* 0x0000107c08001986 */ /* 0x000fe2000c101524 */
[----:B------:R-:W-:Y:S01]  /*19f70*/  ISETP.GT.AND P1, PT, R0, 0x9, P2 ;  /* 0x000000090000780c */ /* 0x000fe20001724270 */
[-C--:B------:R-:W-:Y:S01]  /*19f80*/  FMUL R126, R126, R2.reuse ;  /* 0x000000027e7e7220 */ /* 0x080fe20000400000 */
[C---:B------:R-:W-:Y:S01]  /*19f90*/  ISETP.GT.AND P5, PT, R0.reuse, 0x11, P3 ;  /* 0x000000110000780c */ /* 0x040fe20001fa4270 */
[----:B------:R-:W-:Y:S01]  /*19fa0*/  @P4 STG.E.U16 desc[UR36][R8.64+0x12], R125 ;  /* 0x0000127d08004986 */ /* 0x000fe2000c101524 */
[-C--:B------:R-:W-:Y:S01]  /*19fb0*/  FMUL R127, R127, R2.reuse ;  /* 0x000000027f7f7220 */ /* 0x080fe20000400000 */
[----:B------:R-:W-:Y:S01]  /*19fc0*/  ISETP.GT.AND P4, PT, R0, 0x10, P3 ;  /* 0x000000100000780c */ /* 0x000fe20001f84270 */
[-C--:B------:R-:W-:Y:S01]  /*19fd0*/  FMUL R129, R129, R2.reuse ;  /* 0x0000000281817220 */ /* 0x080fe20000400000 */
[----:B------:R-:W4:Y:S01]  /*19fe0*/  LDL.LU R212, [R1+0x4a0] ;  /* 0x0004a00001d47983 */ /* 0x000f220000300800 */
[----:B------:R-:W-:Y:S01]  /*19ff0*/  FMUL R128, R128, R2 ;  /* 0x0000000280807220 */ /* 0x000fe20000400000 */
[----:B------:R-:W-:-:S02]  /*1a000*/  F2FP.F16.F32.PACK_AB R126, RZ, R126 ;  /* 0x0000007eff7e723e */ /* 0x000fc400000000ff */
[----:B------:R-:W-:Y:S01]  /*1a010*/  F2FP.F16.F32.PACK_AB R127, RZ, R127 ;  /* 0x0000007fff7f723e */ /* 0x000fe200000000ff */
[----:B------:R-:W4:Y:S01]  /*1a020*/  LDL.LU R213, [R1+0x49c] ;  /* 0x00049c0001d57983 */ /* 0x000f220000300800 */
[----:B------:R-:W-:Y:S02]  /*1a030*/  F2FP.F16.F32.PACK_AB R129, RZ, R129 ;  /* 0x00000081ff81723e */ /* 0x000fe400000000ff */
[----:B------:R-:W-:Y:S01]  /*1a040*/  F2FP.F16.F32.PACK_AB R128, RZ, R128 ;  /* 0x00000080ff80723e */ /* 0x000fe200000000ff */
[----:B------:R-:W-:Y:S01]  /*1a050*/  @P0 STG.E.U16 desc[UR36][R6.64+0x10], R126 ;  /* 0x0000107e06000986 */ /* 0x000fe2000c101524 */
[----:B------:R-:W-:-:S03]  /*1a060*/  ISETP.GT.AND P0, PT, R0, 0x10, P2 ;  /* 0x000000100000780c */ /* 0x000fc60001704270 */
[----:B------:R-:W-:Y:S01]  /*1a070*/  @P1 STG.E.U16 desc[UR36][R10.64+0x12], R127 ;  /* 0x0000127f0a001986 */ /* 0x000fe2000c101524 */
[----:B------:R-:W-:Y:S01]  /*1a080*/  ISETP.GT.AND P1, PT, R0, 0x11, P2 ;  /* 0x000000110000780c */ /* 0x000fe20001724270 */
[-C--:B------:R-:W-:Y:S02]  /*1a090*/  FMUL R130, R130, R2.reuse ;  /* 0x0000000282827220 */ /* 0x080fe40000400000 */
[----:B------:R-:W-:Y:S01]  /*1a0a0*/  @P5 STG.E.U16 desc[UR36][R8.64+0x22], R129 ;  /* 0x0000228108005986 */ /* 0x000fe2000c101524 */
[C---:B------:R-:W-:Y:S01]  /*1a0b0*/  ISETP.GT.AND P5, PT, R0.reuse, 0x19, P3 ;  /* 0x000000190000780c */ /* 0x040fe20001fa4270 */
[-C--:B------:R-:W-:Y:S02]  /*1a0c0*/  FMUL R131, R131, R2.reuse ;  /* 0x0000000283837220 */ /* 0x080fe40000400000 */
[----:B------:R-:W-:Y:S01]  /*1a0d0*/  @P4 STG.E.U16 desc[UR36][R8.64+0x20], R128 ;  /* 0x0000208008004986 */ /* 0x000fe2000c101524 */
[----:B------:R-:W-:Y:S01]  /*1a0e0*/  ISETP.GT.AND P4, PT, R0, 0x18, P3 ;  /* 0x000000180000780c */ /* 0x000fe20001f84270 */
[-C--:B------:R-:W-:Y:S01]  /*1a0f0*/  FMUL R133, R133, R2.reuse ;  /* 0x0000000285857220 */ /* 0x080fe20000400000 */
[----:B------:R-:W-:Y:S01]  /*1a100*/  FMUL R132, R132, R2 ;  /* 0x0000000284847220 */ /* 0x000fe20000400000 */
[----:B------:R-:W-:Y:S01]  /*1a110*/  F2FP.F16.F32.PACK_AB R130, RZ, R130 ;  /* 0x00000082ff82723e */ /* 0x000fe200000000ff */
[----:B------:R-:W4:Y:S01]  /*1a120*/  LDL.LU R214, [R1+0x498] ;  /* 0x0004980001d67983 */ /* 0x000f220000300800 */
[----:B------:R-:W-:-:S02]  /*1a130*/  F2FP.F16.F32.PACK_AB R131, RZ, R131 ;  /* 0x00000083ff83723e */ /* 0x000fc400000000ff */
[----:B------:R-:W-:Y:S01]  /*1a140*/  F2FP.F16.F32.PACK_AB R133, RZ, R133 ;  /* 0x00000085ff85723e */ /* 0x000fe200000000ff */
[----:B------:R-:W4:Y:S01]  /*1a150*/  LDL.LU R215, [R1+0x494] ;  /* 0x0004940001d77983 */ /* 0x000f220000300800 */
[----:B------:R-:W-:-:S03]  /*1a160*/  F2FP.F16.F32.PACK_AB R132, RZ, R132 ;  /* 0x00000084ff84723e */ /* 0x000fc600000000ff */
[----:B------:R-:W4:Y:S04]  /*1a170*/  LDL.LU R24, [R1+0x490] ;  /* 0x0004900001187983 */ /* 0x000f280000300800 */
        /* <DEDUP_REMOVED lines=263> */
[-C--:B--2---:R-:W-:Y:S02]  /*1b1f0*/  FMUL R186, R186, R2.reuse ;  /* 0x00000002baba7220 */ /* 0x084fe40000400000 */
[----:B------:R-:W-:Y:S01]  /*1b200*/  @P5 STG.E.U16 desc[UR36][R8.64+0x102], R185 ;  /* 0x000102b908005986 */ /* 0x000fe2000c101524 */
[C---:B------:R-:W-:Y:S01]  /*1b210*/  ISETP.GT.AND P5, PT, R0.reuse, 0x89, P3 ;  /* 0x000000890000780c */ /* 0x040fe20001fa4270 */
[-C--:B---3--:R-:W-:Y:S02]  /*1b220*/  FMUL R187, R187, R2.reuse ;  /* 0x00000002bbbb7220 */ /* 0x088fe40000400000 */
[----:B------:R-:W-:Y:S01]  /*1b230*/  @P4 STG.E.U16 desc[UR36][R8.64+0x100], R184 ;  /* 0x000100b808004986 */ /* 0x000fe2000c101524 */
[----:B------:R-:W-:Y:S01]  /*1b240*/  ISETP.GT.AND P4, PT, R0, 0x88, P3 ;  /* 0x000000880000780c */ /* 0x000fe20001f84270 */
[-C--:B----4-:R-:W-:Y:S01]  /*1b250*/  FMUL R189, R189, R2.reuse ;  /* 0x00000002bdbd7220 */ /* 0x090fe20000400000 */
[----:B------:R-:W-:Y:S01]  /*1b260*/  FMUL R188, R188, R2 ;  /* 0x00000002bcbc7220 */ /* 0x000fe20000400000 */
[----:B------:R-:W-:Y:S01]  /*1b270*/  F2FP.F16.F32.PACK_AB R186, RZ, R186 ;  /* 0x000000baffba723e */ /* 0x000fe200000000ff */
[----:B------:R-:W2:Y:S01]  /*1b280*/  LDL.LU R76, [R1+0x3c0] ;  /* 0x0003c000014c7983 */ /* 0x000ea20000300800 */
[----:B------:R-:W-:-:S02]  /*1b290*/  F2FP.F16.F32.PACK_AB R187, RZ, R187 ;  /* 0x000000bbffbb723e */ /* 0x000fc400000000ff */
        /* <DEDUP_REMOVED lines=48> */
[----:B------:R-:W-:-:S03]  /*1b5a0*/  ISETP.GT.AND P6, PT, R0, 0xa0, P3 ;  /* 0x000000a00000780c */ /* 0x000fc60001fc4270 */
[----:B------:R-:W-:Y:S01]  /*1b5b0*/  @P5 STG.E.U16 desc[UR36][R8.64+0x132], R197 ;  /* 0x000132c508005986 */ /* 0x000fe2000c101524 */
[----:B------:R-:W-:Y:S01]  /*1b5c0*/  ISETP.GT.AND P5, PT, R0, 0x99, P2 ;  /* 0x000000990000780c */ /* 0x000fe200017a4270 */
[-C--:B------:R-:W-:Y:S01]  /*1b5d0*/  FMUL R198, R198, R2.reuse ;  /* 0x00000002c6c67220 */ /* 0x080fe20000400000 */
[C---:B------:R-:W-:Y:S01]  /*1b5e0*/  ISETP.GT.AND P1, PT, R0.reuse, 0xa1, P3 ;  /* 0x000000a10000780c */ /* 0x040fe20001f24270 */
[----:B------:R-:W-:Y:S01]  /*1b5f0*/  @P4 STG.E.U16 desc[UR36][R8.64+0x130], R196 ;  /* 0x000130c408004986 */ /* 0x000fe2000c101524 */
[----:B------:R-:W-:Y:S01]  /*1b600*/  ISETP.GT.AND P4, PT, R0, 0xa0, P2 ;  /* 0x000000a00000780c */ /* 0x000fe20001784270 */
[-C--:B------:R-:W-:Y:S01]  /*1b610*/  FMUL R199, R199, R2.reuse ;  /* 0x00000002c7c77220 */ /* 0x080fe20000400000 */
[-C--:B------:R-:W-:Y:S01]  /*1b620*/  FMUL R200, R200, R2.reuse ;  /* 0x00000002c8c87220 */ /* 0x080fe20000400000 */
[-C--:B------:R-:W-:Y:S01]  /*1b630*/  FMUL R201, R201, R2.reuse ;  /* 0x00000002c9c97220 */ /* 0x080fe20000400000 */
[----:B------:R-:W-:Y:S01]  /*1b640*/  FMUL R202, R202, R2 ;  /* 0x00000002caca7220 */ /* 0x000fe20000400000 */
[----:B------:R-:W-:Y:S01]  /*1b650*/  F2FP.F16.F32.PACK_AB R198, RZ, R198 ;  /* 0x000000c6ffc6723e */ /* 0x000fe200000000ff */
[----:B------:R-:W4:Y:S01]  /*1b660*/  LDL.LU R88, [R1+0x390] ;  /* 0x0003900001587983 */ /* 0x000f220000300800 */
[----:B------:R-:W-:-:S02]  /*1b670*/  F2FP.F16.F32.PACK_AB R199, RZ, R199 ;  /* 0x000000c7ffc7723e */ /* 0x000fc400000000ff */
[----:B------:R-:W-:Y:S01]  /*1b680*/  F2FP.F16.F32.PACK_AB R200, RZ, R200 ;  /* 0x000000c8ffc8723e */ /* 0x000fe200000000ff */
[----:B------:R-:W4:Y:S01]  /*1b690*/  LDL.LU R89, [R1+0x38c] ;  /* 0x00038c0001597983 */ /* 0x000f220000300800 */
[----:B------:R-:W-:Y:S02]  /*1b6a0*/  F2FP.F16.F32.PACK_AB R201, RZ, R201 ;  /* 0x000000c9ffc9723e */ /* 0x000fe400000000ff */
[----:B------:R-:W-:Y:S01]  /*1b6b0*/  F2FP.F16.F32.PACK_AB R202, RZ, R202 ;  /* 0x000000caffca723e */ /* 0x000fe200000000ff */
[----:B------:R-:W4:Y:S04]  /*1b6c0*/  LDL.LU R90, [R1+0x388] ;  /* 0x00038800015a7983 */ /* 0x000f280000300800 */
[----:B------:R-:W4:Y:S04]  /*1b6d0*/  LDL.LU R91, [R1+0x384] ;  /* 0x00038400015b7983 */ /* 0x000f280000300800 */
[----:B------:R-:W-:Y:S01]  /*1b6e0*/  @P0 STG.E.U16 desc[UR36][R6.64+0x130], R198 ;  /* 0x000130c606000986 */ /* 0x000fe2000c101524 */
[----:B------:R-:W-:-:S03]  /*1b6f0*/  ISETP.GT.AND P0, PT, R0, 0xa1, P2 ;  /* 0x000000a10000780c */ /* 0x000fc60001704270 */
[----:B------:R-:W-:Y:S01]  /*1b700*/  @P5 STG.E.U16 desc[UR36][R10.64+0x132], R199 ;  /* 0x000132c70a005986 */ /* 0x000fe2000c101524 */
[----:B------:R-:W-:-:S03]  /*1b710*/  ISETP.GT.AND P5, PT, R0, 0xa9, P3 ;  /* 0x000000a90000780c */ /* 0x000fc60001fa4270 */
[----:B------:R-:W-:Y:S01]  /*1b720*/  @P6 STG.E.U16 desc[UR36][R8.64+0x140], R200 ;  /* 0x000140c808006986 */ /* 0x000fe2000c101524 */
[----:B------:R-:W-:-:S03]  /*1b730*/  ISETP.GT.AND P6, PT, R0, 0xa8, P2 ;  /* 0x000000a80000780c */ /* 0x000fc600017c4270 */
[----:B------:R-:W-:Y:S01]  /*1b740*/  @P1 STG.E.U16 desc[UR36][R8.64+0x142], R201 ;  /* 0x000142c908001986 */ /* 0x000fe2000c101524 */
[----:B------:R-:W-:-:S03]  /*1b750*/  FMUL R203, R203, R2 ;  /* 0x00000002cbcb7220 */ /* 0x000fc60000400000 */
[----:B------:R-:W-:Y:S01]  /*1b760*/  @P4 STG.E.U16 desc[UR36][R6.64+0x140], R202 ;  /* 0x000140ca06004986 */ /* 0x000fe2000c101524 */
[----:B------:R-:W-:Y:S01]  /*1b770*/  ISETP.GT.AND P4, PT, R0, 0xa8, P3 ;  /* 0x000000a80000780c */ /* 0x000fe20001f84270 */
[-C--:B------:R-:W-:Y:S01]  /*1b780*/  FMUL R204, R204, R2.reuse ;  /* 0x00000002cccc7220 */ /* 0x080fe20000400000 */
[-C--:B------:R-:W-:Y:S01]  /*1b790*/  FMUL R205, R205, R2.reuse ;  /* 0x00000002cdcd7220 */ /* 0x080fe20000400000 */
[----:B------:R-:W-:Y:S01]  /*1b7a0*/  FMUL R206, R206, R2 ;  /* 0x00000002cece7220 */ /* 0x000fe20000400000 */
        /* <DEDUP_REMOVED lines=8> */
[----:B------:R-:W-:Y:S04]  /*1b830*/  @P0 STG.E.U16 desc[UR36][R10.64+0x142], R203 ;  /* 0x000142cb0a000986 */ /* 0x000fe8000c101524 */
[----:B------:R-:W-:Y:S01]  /*1b840*/  @P4 STG.E.U16 desc[UR36][R8.64+0x150], R204 ;  /* 0x000150cc08004986 */ /* 0x000fe2000c101524 */
[----:B------:R-:W-:-:S03]  /*1b850*/  ISETP.GT.AND P4, PT, R0, 0xa9, P2 ;  /* 0x000000a90000780c */ /* 0x000fc60001784270 */
        /* <DEDUP_REMOVED lines=10> */
[----:B------:R-:W-:-:S03]  /*1b900*/  F2FP.F16.F32.PACK_AB R209, RZ, R209 ;  /* 0x000000d1ffd1723e */ /* 0x000fc600000000ff */
[----:B------:R-:W4:Y:S01]  /*1b910*/  LDL.LU R98, [R1+0x368] ;  /* 0x0003680001627983 */ /* 0x000f220000300800 */
[----:B------:R-:W-:-:S03]  /*1b920*/  F2FP.F16.F32.PACK_AB R208, RZ, R208 ;  /* 0x000000d0ffd0723e */ /* 0x000fc600000000ff */
        /* <DEDUP_REMOVED lines=9> */
[----:B------:R-:W4:Y:S01]  /*1b9c0*/  LDL.LU R100, [R1+0x360] ;  /* 0x0003600001647983 */ /* 0x000f220000300800 */
[----:B------:R-:W-:-:S03]  /*1b9d0*/  FMUL R212, R212, R2 ;  /* 0x00000002d4d47220 */ /* 0x000fc60000400000 */
[----:B------:R-:W4:Y:S01]  /*1b9e0*/  LDL.LU R101, [R1+0x35c] ;  /* 0x00035c0001657983 */ /* 0x000f220000300800 */
[----:B------:R-:W-:-:S03]  /*1b9f0*/  F2FP.F16.F32.PACK_AB R210, RZ, R210 ;  /* 0x000000d2ffd2723e */ /* 0x000fc600000000ff */
[----:B------:R-:W4:Y:S01]  /*1ba00*/  LDL.LU R102, [R1+0x358] ;  /* 0x0003580001667983 */ /* 0x000f220000300800 */
[----:B------:R-:W-:-:S03]  /*1ba10*/  F2FP.F16.F32.PACK_AB R211, RZ, R211 ;  /* 0x000000d3ffd3723e */ /* 0x000fc600000000ff */
[----:B------:R-:W4:Y:S01]  /*1ba20*/  LDL.LU R103, [R1+0x354] ;  /* 0x0003540001677983 */ /* 0x000f220000300800 */
[----:B------:R-:W-:-:S03]  /*1ba30*/  F2FP.F16.F32.PACK_AB R212, RZ, R212 ;  /* 0x000000d4ffd4723e */ /* 0x000fc600000000ff */
[----:B------:R-:W-:Y:S01]  /*1ba40*/  @P6 STG.E.U16 desc[UR36][R6.64+0x160], R210 ;  /* 0x000160d206006986 */ /* 0x000fe2000c101524 */
[----:B------:R-:W-:-:S03]  /*1ba50*/  ISETP.GT.AND P3, PT, R0, 0xb9, P3 ;  /* 0x000000b90000780c */ /* 0x000fc60001f64270 */
[----:B------:R-:W-:Y:S01]  /*1ba60*/  @P5 STG.E.U16 desc[UR36][R10.64+0x162], R211 ;  /* 0x000162d30a005986 */ /* 0x000fe2000c101524 */
[----:B------:R-:W-:-:S03]  /*1ba70*/  FMUL R213, R213, R2 ;  /* 0x00000002d5d57220 */ /* 0x000fc60000400000 */
[----:B------:R-:W-:Y:S01]  /*1ba80*/  @P4 STG.E.U16 desc[UR36][R8.64+0x170], R212 ;  /* 0x000170d408004986 */ /* 0x000fe2000c101524 */
[----:B------:R-:W-:Y:S02]  /*1ba90*/  ISETP.GT.AND P4, PT, R0, 0xb8, P2 ;  /* 0x000000b80000780c */ /* 0x000fe40001784270 */
[C---:B------:R-:W-:Y:S01]  /*1baa0*/  ISETP.GT.AND P0, PT, R3.reuse, 0x180, PT ;  /* 0x000001800300780c */ /* 0x040fe20003f04270 */
[----:B------:R-:W4:Y:S01]  /*1bab0*/  LDL.LU R104, [R1+0x350] ;  /* 0x0003500001687983 */ /* 0x000f220000300800 */
[----:B------:R-:W-:-:S03]  /*1bac0*/  ISETP.GT.AND P1, PT, R3, 0x188, PT ;  /* 0x000001880300780c */ /* 0x000fc60003f24270 */
[----:B------:R-:W4:Y:S01]  /*1bad0*/  LDL.LU R105, [R1+0x34c] ;  /* 0x00034c0001697983 */ /* 0x000f220000300800 */
[----:B------:R-:W-:Y:S01]  /*1bae0*/  ISETP.GT.AND P2, PT, R0, 0xb9, P2 ;  /* 0x000000b90000780c */ /* 0x000fe20001744270 */
[----:B------:R-:W-:Y:S02]  /*1baf0*/  IMAD.U32 R3, RZ, RZ, UR8 ;  /* 0x00000008ff037e24 */ /* 0x000fe4000f8e00ff */
[----:B------:R-:W4:Y:S01]  /*1bb00*/  LDL.LU R106, [R1+0x348] ;  /* 0x00034800016a7983 */ /* 0x000f220000300800 */
[----:B------:R-:W-:Y:S01]  /*1bb10*/  F2FP.F16.F32.PACK_AB R213, RZ, R213 ;  /* 0x000000d5ffd5723e */ /* 0x000fe200000000ff */
[-C--:B------:R-:W-:Y:S01]  /*1bb20*/  FMUL R214, R214, R2.reuse ;  /* 0x00000002d6d67220 */ /* 0x080fe20000400000 */
[----:B------:R-:W-:Y:S01]  /*1bb30*/  ISETP.GT.AND P5, PT, R0, RZ, P0 ;  /* 0x000000ff0000720c */ /* 0x000fe200007a4270 */
[----:B------:R-:W4:Y:S01]  /*1bb40*/  LDL.LU R107, [R1+0x344] ;  /* 0x00034400016b7983 */ /* 0x000f220000300800 */
[-C--:B------:R-:W-:Y:S01]  /*1bb50*/  FMUL R215, R215, R2.reuse ;  /* 0x00000002d7d77220 */ /* 0x080fe20000400000 */
[----:B------:R-:W-:Y:S01]  /*1bb60*/  UIMAD UR11, UR9, 0x300, URZ ;  /* 0x00000300090b78a4 */ /* 0x000fe2000f8e023f */
[----:B------:R-:W-:Y:S01]  /*1bb70*/  FMUL R24, R24, R2 ;  /* 0x0000000218187220 */ /* 0x000fe20000400000 */
[----:B------:R-:W-:Y:S01]  /*1bb80*/  IMAD.WIDE.U32 R4, R3, 0x300, R4 ;  /* 0x0000030003047825 */ /* 0x000fe200078e0004 */
[----:B------:R0:W-:Y:S01]  /*1bb90*/  @P3 STG.E.U16 desc[UR36][R8.64+0x172], R213 ;  /* 0x000172d508003986 */ /* 0x0001e2000c101524 */
[----:B------:R-:W-:-:S02]  /*1bba0*/  F2FP.F16.F32.PACK_AB R214, RZ, R214 ;  /* 0x000000d6ffd6723e */ /* 0x000fc400000000ff */
[----:B------:R-:W-:Y:S01]  /*1bbb0*/  F2FP.F16.F32.PACK_AB R215, RZ, R215 ;  /* 0x000000d7ffd7723e */ /* 0x000fe200000000ff */
[----:B------:R-:W-:Y:S01]  /*1bbc0*/  VIADD R5, R5, UR11 ;  /* 0x0000000b05057c36 */ /* 0x000fe20008000000 */
[----:B------:R-:W-:Y:S01]  /*1bbd0*/  F2FP.F16.F32.PACK_AB R24, RZ, R24 ;  /* 0x00000018ff18723e */ /* 0x000fe200000000ff */
[----:B------:R-:W4:Y:S01]  /*1bbe0*/  LDL.LU R108, [R1+0x340] ;  /* 0x00034000016c7983 */ /* 0x000f220000300800 */
[----:B0-----:R-:W-:-:S03]  /*1bbf0*/  @P4 IMAD.MOV.U32 R8, RZ, RZ, R6 ;  /* 0x000000ffff084224 */ /* 0x001fc600078e0006 */
[----:B------:R-:W4:Y:S01]  /*1bc00*/  LDL.LU R109, [R1+0x33c] ;  /* 0x00033c00016d7983 */ /* 0x000f220000300800 */
[----:B------:R-:W-:Y:S01]  /*1bc10*/  @P4 IMAD.MOV.U32 R9, RZ, RZ, R7 ;  /* 0x000000ffff094224 */ /* 0x000fe200078e0007 */
[C---:B------:R-:W-:Y:S02]  /*1bc20*/  ISETP.GT.AND P3, PT, R0.reuse, 0x1, P0 ;  /* 0x000000010000780c */ /* 0x040fe40000764270 */
[----:B------:R-:W4:Y:S04]  /*1bc30*/  LDL.LU R110, [R1+0x338] ;  /* 0x00033800016e7983 */ /* 0x000f280000300800 */
[----:B------:R0:W-:Y:S01]  /*1bc40*/  @P4 STG.E.U16 desc[UR36][R8.64+0x170], R214 ;  /* 0x000170d608004986 */ /* 0x0001e2000c101524 */
[----:B------:R-:W-:-:S03]  /*1bc50*/  ISETP.GT.AND P4, PT, R0, 0x1, P1 ;  /* 0x000000010000780c */ /* 0x000fc60000f84270 */
[----:B------:R1:W-:Y:S01]  /*1bc60*/  @P2 STG.E.U16 desc[UR36][R10.64+0x172], R215 ;  /* 0x000172d70a002986 */ /* 0x0003e2000c101524 */
[----:B------:R-:W-:-:S03]  /*1bc70*/  FMUL R25, R25, R2 ;  /* 0x0000000219197220 */ /* 0x000fc60000400000 */
[----:B------:R-:W-:Y:S01]  /*1bc80*/  @P5 STG.E.U16 desc[UR36][R4.64], R24 ;  /* 0x0000001804005986 */ /* 0x000fe2000c101524 */
[----:B------:R-:W-:-:S03]  /*1bc90*/  ISETP.GT.AND P5, PT, R0, RZ, P1 ;  /* 0x000000ff0000720c */ /* 0x000fc60000fa4270 */
[----:B------:R-:W4:Y:S01]  /*1bca0*/  LDL.LU R111, [R1+0x334] ;  /* 0x00033400016f7983 */ /* 0x000f220000300800 */
[-C--:B------:R-:W-:Y:S01]  /*1bcb0*/  FMUL R26, R26, R2.reuse ;  /* 0x000000021a1a7220 */ /* 0x080fe20000400000 */
[----:B------:R-:W-:Y:S01]  /*1bcc0*/  FMUL R27, R27, R2 ;  /* 0x000000021b1b7220 */ /* 0x000fe20000400000 */
[----:B------:R-:W-:Y:S01]  /*1bcd0*/  IADD3 R6, P6, R4, UR5, RZ ;  /* 0x0000000504067c10 */ /* 0x000fe2000ffde0ff */
[----:B------:R-:W4:Y:S01]  /*1bce0*/  LDL.LU R112, [R1+0x330] ;  /* 0x0003300001707983 */ /* 0x000f220000300800 */
[----:B------:R-:W-:Y:S02]  /*1bcf0*/  F2FP.F16.F32.PACK_AB R25, RZ, R25 ;  /* 0x00000019ff19723e */ /* 0x000fe400000000ff */
[----:B------:R-:W-:Y:S01]  /*1bd00*/  F2FP.F16.F32.PACK_AB R26, RZ, R26 ;  /* 0x0000001aff1a723e */ /* 0x000fe200000000ff */
[----:B------:R-:W4:Y:S01]  /*1bd10*/  LDL.LU R113, [R1+0x32c] ;  /* 0x00032c0001717983 */ /* 0x000f220000300800 */
[----:B------:R-:W-:Y:S02]  /*1bd20*/  IADD3.X R7, R5, UR4, RZ, P6, !PT ;  /* 0x0000000405077c10 */ /* 0x000fe4000b7fe4ff */
[----:B------:R-:W-:Y:S01]  /*1bd30*/  F2FP.F16.F32.PACK_AB R27, RZ, R27 ;  /* 0x0000001bff1b723e */ /* 0x000fe200000000ff */
[----:B------:R-:W-:Y:S01]  /*1bd40*/  @P3 STG.E.U16 desc[UR36][R4.64+0x2], R25 ;  /* 0x0000021904003986 */ /* 0x000fe2000c101524 */
[----:B------:R-:W-:-:S02]  /*1bd50*/  ISETP.GT.AND P2, PT, R0, 0x8, P0 ;  /* 0x000000080000780c */ /* 0x000fc40000744270 */
[----:B------:R-:W-:Y:S01]  /*1bd60*/  ISETP.GT.AND P3, PT, R0, 0x9, P0 ;  /* 0x000000090000780c */ /* 0x000fe20000764270 */
[----:B------:R-:W-:Y:S01]  /*1bd70*/  @P5 STG.E.U16 desc[UR36][R6.64], R26 ;  /* 0x0000001a06005986 */ /* 0x000fe2000c101524 */
[-C--:B------:R-:W-:Y:S01]  /*1bd80*/  FMUL R28, R28, R2.reuse ;  /* 0x000000021c1c7220 */ /* 0x080fe20000400000 */
[C---:B------:R-:W-:Y:S02]  /*1bd90*/  ISETP.GT.AND P5, PT, R0.reuse, 0x9, P1 ;  /* 0x000000090000780c */ /* 0x040fe40000fa4270 */
[----:B------:R-:W-:Y:S01]  /*1bda0*/  @P4 STG.E.U16 desc[UR36][R6.64+0x2], R27 ;  /* 0x0000021b06004986 */ /* 0x000fe2000c101524 */
[----:B------:R-:W-:Y:S01]  /*1bdb0*/  ISETP.GT.AND P4, PT, R0, 0x8, P1 ;  /* 0x000000080000780c */ /* 0x000fe20000f84270 */
[-C--:B------:R-:W-:Y:S01]  /*1bdc0*/  FMUL R29, R29, R2.reuse ;  /* 0x000000021d1d7220 */ /* 0x080fe20000400000 */
        /* <DEDUP_REMOVED lines=14> */
[----:B------:R-:W-:Y:S01]  /*1beb0*/  ISETP.GT.AND P4, PT, R0, 0x10, P1 ;  /* 0x000000100000780c */ /* 0x000fe20000f84270 */
[-C--:B------:R-:W-:Y:S02]  /*1bec0*/  FMUL R33, R33, R2.reuse ;  /* 0x0000000221217220 */ /* 0x080fe40000400000 */
[----:B------:R-:W4:Y:S01]  /*1bed0*/  LDL.LU R116, [R1+0x320] ;  /* 0x0003200001747983 */ /* 0x000f220000300800 */
[----:B------:R-:W-:-:S03]  /*1bee0*/  FMUL R34, R34, R2 ;  /* 0x0000000222227220 */ /* 0x000fc60000400000 */
[----:B------:R-:W-:Y:S01]  /*1bef0*/  @P5 STG.E.U16 desc[UR36][R6.64+0x12], R31 ;  /* 0x0000121f06005986 */ /* 0x000fe2000c101524 */
[----:B------:R-:W-:-:S03]  /*1bf00*/  ISETP.GT.AND P5, PT, R0, 0x11, P1 ;  /* 0x000000110000780c */ /* 0x000fc60000fa4270 */
[----:B------:R-:W4:Y:S01]  /*1bf10*/  LDL.LU R117, [R1+0x31c] ;  /* 0x00031c0001757983 */ /* 0x000f220000300800 */
[----:B------:R-:W-:-:S03]  /*1bf20*/  FMUL R35, R35, R2 ;  /* 0x0000000223237220 */ /* 0x000fc60000400000 */
[----:B------:R-:W4:Y:S01]  /*1bf30*/  LDL.LU R118, [R1+0x318] ;  /* 0x0003180001767983 */ /* 0x000f220000300800 */
[----:B------:R-:W-:-:S03]  /*1bf40*/  F2FP.F16.F32.PACK_AB R32, RZ, R32 ;  /* 0x00000020ff20723e */ /* 0x000fc600000000ff */
[----:B------:R-:W4:Y:S01]  /*1bf50*/  LDL.LU R119, [R1+0x314] ;  /* 0x0003140001777983 */ /* 0x000f220000300800 */
[----:B------:R-:W-:Y:S02]  /*1bf60*/  F2FP.F16.F32.PACK_AB R33, RZ, R33 ;  /* 0x00000021ff21723e */ /* 0x000fe400000000ff */
        /* <DEDUP_REMOVED lines=31> */
[----:B------:R0:W5:Y:S01]  /*1c160*/  LDL.LU R17, [R1+0x310] ;  /* 0x0003100001117983 */ /* 0x0001620000300800 */
[----:B------:R-:W-:Y:S02]  /*1c170*/  F2FP.F16.F32.PACK_AB R41, RZ, R41 ;  /* 0x00000029ff29723e */ /* 0x000fe400000000ff */
[----:B------:R-:W-:Y:S01]  /*1c180*/  F2FP.F16.F32.PACK_AB R42, RZ, R42 ;  /* 0x0000002aff2a723e */ /* 0x000fe200000000ff */
[----:B------:R0:W5:Y:S01]  /*1c190*/  LDL.LU R16, [R1+0x30c] ;  /* 0x00030c0001107983 */ /* 0x0001620000300800 */
[----:B------:R-:W-:-:S03]  /*1c1a0*/  F2FP.F16.F32.PACK_AB R43, RZ, R43 ;  /* 0x0000002bff2b723e */ /* 0x000fc600000000ff */
        /* <DEDUP_REMOVED lines=12> */
[----:B------:R-:W-:-:S02]  /*1c270*/  F2FP.F16.F32.PACK_AB R44, RZ, R44 ;  /* 0x0000002cff2c723e */ /* 0x000fc400000000ff */
        /* <DEDUP_REMOVED lines=246> */
[----:B------:R-:W-:-:S03]  /*1d1e0*/  ISETP.GT.AND P3, PT, R0, 0xa9, P0 ;  /* 0x000000a90000780c */ /* 0x000fc60000764270 */
[----:B------:R-:W-:Y:S01]  /*1d1f0*/  @P4 STG.E.U16 desc[UR36][R6.64+0x140], R106 ;  /* 0x0001406a06004986 */ /* 0x000fe2000c101524 */
[-C--:B------:R-:W-:Y:S01]  /*1d200*/  FMUL R108, R108, R2.reuse ;  /* 0x000000026c6c7220 */ /* 0x080fe20000400000 */
[C---:B------:R-:W-:Y:S02]  /*1d210*/  ISETP.GT.AND P6, PT, R0.reuse, 0xa9, P1 ;  /* 0x000000a90000780c */ /* 0x040fe40000fc4270 */
[----:B------:R-:W-:Y:S01]  /*1d220*/  @P5 STG.E.U16 desc[UR36][R6.64+0x142], R107 ;  /* 0x0001426b06005986 */ /* 0x000fe2000c101524 */
[----:B------:R-:W-:Y:S01]  /*1d230*/  ISETP.GT.AND P5, PT, R0, 0xa8, P1 ;  /* 0x000000a80000780c */ /* 0x000fe20000fa4270 */
[-C--:B------:R-:W-:Y:S01]  /*1d240*/  FMUL R109, R109, R2.reuse ;  /* 0x000000026d6d7220 */ /* 0x080fe20000400000 */
[-C--:B------:R-:W-:Y:S01]  /*1d250*/  FMUL R110, R110, R2.reuse ;  /* 0x000000026e6e7220 */ /* 0x080fe20000400000 */
[----:B------:R-:W-:Y:S01]  /*1d260*/  FMUL R111, R111, R2 ;  /* 0x000000026f6f7220 */ /* 0x000fe20000400000 */
[----:B------:R-:W-:Y:S02]  /*1d270*/  F2FP.F16.F32.PACK_AB R108, RZ, R108 ;  /* 0x0000006cff6c723e */ /* 0x000fe400000000ff */
[----:B------:R-:W-:-:S02]  /*1d280*/  F2FP.F16.F32.PACK_AB R109, RZ, R109 ;  /* 0x0000006dff6d723e */ /* 0x000fc400000000ff */
[----:B------:R-:W-:Y:S02]  /*1d290*/  F2FP.F16.F32.PACK_AB R110, RZ, R110 ;  /* 0x0000006eff6e723e */ /* 0x000fe400000000ff */
[----:B------:R-:W-:Y:S01]  /*1d2a0*/  F2FP.F16.F32.PACK_AB R111, RZ, R111 ;  /* 0x0000006fff6f723e */ /* 0x000fe200000000ff */
[----:B------:R-:W-:Y:S01]  /*1d2b0*/  @P2 STG.E.U16 desc[UR36][R4.64+0x150], R108 ;  /* 0x0001506c04002986 */ /* 0x000fe2000c101524 */
[C---:B------:R-:W-:Y:S02]  /*1d2c0*/  ISETP.GT.AND P4, PT, R0.reuse, 0xb0, P0 ;  /* 0x000000b00000780c */ /* 0x040fe40000784270 */
[C---:B------:R-:W-:Y:S01]  /*1d2d0*/  ISETP.GT.AND P2, PT, R0.reuse, 0xb1, P0 ;  /* 0x000000b10000780c */ /* 0x040fe20000744270 */
[----:B------:R-:W-:Y:S01]  /*1d2e0*/  @P3 STG.E.U16 desc[UR36][R4.64+0x152], R109 ;  /* 0x0001526d04003986 */ /* 0x000fe2000c101524 */
[C---:B------:R-:W-:Y:S02]  /*1d2f0*/  ISETP.GT.AND P3, PT, R0.reuse, 0xb8, P0 ;  /* 0x000000b80000780c */ /* 0x040fe40000764270 */
[----:B------:R-:W-:Y:S01]  /*1d300*/  ISETP.GT.AND P0, PT, R0, 0xb9, P0 ;  /* 0x000000b90000780c */ /* 0x000fe20000704270 */
[----:B------:R-:W-:Y:S01]  /*1d310*/  @P5 STG.E.U16 desc[UR36][R6.64+0x150], R110 ;  /* 0x0001506e06005986 */ /* 0x000fe2000c101524 */
[----:B------:R-:W-:-:S03]  /*1d320*/  FMUL R112, R112, R2 ;  /* 0x0000000270707220 */ /* 0x000fc60000400000 */
[----:B------:R-:W-:Y:S01]  /*1d330*/  @P6 STG.E.U16 desc[UR36][R6.64+0x152], R111 ;  /* 0x0001526f06006986 */ /* 0x000fe2000c101524 */
[C---:B------:R-:W-:Y:S01]  /*1d340*/  ISETP.GT.AND P6, PT, R0.reuse, 0xb0, P1 ;  /* 0x000000b00000780c */ /* 0x040fe20000fc4270 */
[----:B------:R-:W-:Y:S01]  /*1d350*/  FMUL R113, R113, R2 ;  /* 0x0000000271717220 */ /* 0x000fe20000400000 */
[----:B------:R-:W-:Y:S02]  /*1d360*/  F2FP.F16.F32.PACK_AB R112, RZ, R112 ;  /* 0x00000070ff70723e */ /* 0x000fe400000000ff */
[----:B------:R-:W-:Y:S01]  /*1d370*/  ISETP.GT.AND P5, PT, R0, 0xb1, P1 ;  /* 0x000000b10000780c */ /* 0x000fe20000fa4270 */
[----:B------:R-:W-:Y:S01]  /*1d380*/  FMUL R114, R114, R2 ;  /* 0x0000000272727220 */ /* 0x000fe20000400000 */
[----:B------:R-:W-:Y:S01]  /*1d390*/  F2FP.F16.F32.PACK_AB R113, RZ, R113 ;  /* 0x00000071ff71723e */ /* 0x000fe200000000ff */
[----:B------:R-:W-:Y:S01]  /*1d3a0*/  @P4 STG.E.U16 desc[UR36][R4.64+0x160], R112 ;  /* 0x0001607004004986 */ /* 0x000fe2000c101524 */
[----:B------:R-:W-:Y:S01]  /*1d3b0*/  ISETP.GT.AND P4, PT, R0, 0xb8, P1 ;  /* 0x000000b80000780c */ /* 0x000fe20000f84270 */
[--C-:B0-----:R-:W-:Y:S01]  /*1d3c0*/  @P3 IMAD.MOV.U32 R8, RZ, RZ, R4.reuse ;  /* 0x000000ffff083224 */ /* 0x101fe200078e0004 */
[----:B------:R-:W-:Y:S01]  /*1d3d0*/  F2FP.F16.F32.PACK_AB R114, RZ, R114 ;  /* 0x00000072ff72723e */ /* 0x000fe200000000ff */
[----:B------:R-:W-:Y:S01]  /*1d3e0*/  @P3 IMAD.MOV.U32 R9, RZ, RZ, R5 ;  /* 0x000000ffff093224 */ /* 0x000fe200078e0005 */
[----:B------:R0:W-:Y:S01]  /*1d3f0*/  @P2 STG.E.U16 desc[UR36][R4.64+0x162], R113 ;  /* 0x0001627104002986 */ /* 0x0001e2000c101524 */
[----:B-1----:R-:W-:-:S02]  /*1d400*/  @P0 IMAD.MOV.U32 R10, RZ, RZ, R4 ;  /* 0x000000ffff0a0224 */ /* 0x002fc400078e0004 */
[----:B------:R-:W-:Y:S02]  /*1d410*/  @P0 IMAD.MOV.U32 R11, RZ, RZ, R5 ;  /* 0x000000ffff0b0224 */ /* 0x000fe400078e0005 */
[-C--:B------:R-:W-:Y:S01]  /*1d420*/  FMUL R115, R115, R2.reuse ;  /* 0x0000000273737220 */ /* 0x080fe20000400000 */
[-C--:B------:R-:W-:Y:S01]  /*1d430*/  FMUL R116, R116, R2.reuse ;  /* 0x0000000274747220 */ /* 0x080fe20000400000 */
[----:B------:R-:W-:Y:S01]  /*1d440*/  ISETP.GT.AND P1, PT, R0, 0xb9, P1 ;  /* 0x000000b90000780c */ /* 0x000fe20000f24270 */
[----:B0-----:R-:W-:Y:S02]  /*1d450*/  @P6 IMAD.MOV.U32 R4, RZ, RZ, R6 ;  /* 0x000000ffff046224 */ /* 0x001fe400078e0006 */
[----:B------:R-:W-:Y:S02]  /*1d460*/  @P6 IMAD.MOV.U32 R5, RZ, RZ, R7 ;  /* 0x000000ffff056224 */ /* 0x000fe400078e0007 */
[-C--:B------:R-:W-:Y:S01]  /*1d470*/  FMUL R117, R117, R2.reuse ;  /* 0x0000000275757220 */ /* 0x080fe20000400000 */
[----:B------:R-:W-:Y:S01]  /*1d480*/  F2FP.F16.F32.PACK_AB R115, RZ, R115 ;  /* 0x00000073ff73723e */ /* 0x000fe200000000ff */
[-C--:B------:R-:W-:Y:S01]  /*1d490*/  FMUL R118, R118, R2.reuse ;  /* 0x0000000276767220 */ /* 0x080fe20000400000 */
[----:B------:R0:W-:Y:S01]  /*1d4a0*/  @P6 STG.E.U16 desc[UR36][R4.64+0x160], R114 ;  /* 0x0001607204006986 */ /* 0x0001e2000c101524 */
[----:B------:R-:W-:Y:S01]  /*1d4b0*/  FMUL R119, R119, R2 ;  /* 0x0000000277777220 */ /* 0x000fe20000400000 */
[----:B------:R-:W-:-:S02]  /*1d4c0*/  F2FP.F16.F32.PACK_AB R116, RZ, R116 ;  /* 0x00000074ff74723e */ /* 0x000fc400000000ff */
[----:B------:R-:W-:Y:S02]  /*1d4d0*/  F2FP.F16.F32.PACK_AB R117, RZ, R117 ;  /* 0x00000075ff75723e */ /* 0x000fe400000000ff */
[----:B------:R-:W-:Y:S01]  /*1d4e0*/  F2FP.F16.F32.PACK_AB R118, RZ, R118 ;  /* 0x00000076ff76723e */ /* 0x000fe200000000ff */
[----:B0-----:R-:W-:Y:S02]  /*1d4f0*/  @P5 IMAD.MOV.U32 R4, RZ, RZ, R6 ;  /* 0x000000ffff045224 */ /* 0x001fe400078e0006 */
[----:B------:R-:W-:Y:S01]  /*1d500*/  @P5 IMAD.MOV.U32 R5, RZ, RZ, R7 ;  /* 0x000000ffff055224 */ /* 0x000fe200078e0007 */
[----:B------:R-:W-:-:S04]  /*1d510*/  F2FP.F16.F32.PACK_AB R119, RZ, R119 ;  /* 0x00000077ff77723e */ /* 0x000fc800000000ff */
[----:B------:R0:W-:Y:S04]  /*1d520*/  @P5 STG.E.U16 desc[UR36][R4.64+0x162], R115 ;  /* 0x0001627304005986 */ /* 0x0001e8000c101524 */
[----:B------:R1:W-:Y:S04]  /*1d530*/  @P3 STG.E.U16 desc[UR36][R8.64+0x170], R116 ;  /* 0x0001707408003986 */ /* 0x0003e8000c101524 */
[----:B------:R1:W-:Y:S01]  /*1d540*/  @P0 STG.E.U16 desc[UR36][R10.64+0x172], R117 ;  /* 0x000172750a000986 */ /* 0x0003e2000c101524 */
[----:B0-----:R-:W-:Y:S02]  /*1d550*/  @P4 IMAD.MOV.U32 R4, RZ, RZ, R6 ;  /* 0x000000ffff044224 */ /* 0x001fe400078e0006 */
[----:B------:R-:W-:-:S05]  /*1d560*/  @P4 IMAD.MOV.U32 R5, RZ, RZ, R7 ;  /* 0x000000ffff054224 */ /* 0x000fca00078e0007 */
[----:B------:R1:W-:Y:S04]  /*1d570*/  @P4 STG.E.U16 desc[UR36][R4.64+0x170], R118 ;  /* 0x0001707604004986 */ /* 0x0003e8000c101524 */
[----:B------:R1:W-:Y:S02]  /*1d580*/  @P1 STG.E.U16 desc[UR36][R6.64+0x172], R119 ;  /* 0x0001727706001986 */ /* 0x0003e4000c101524 */
.L_x_793:
[----:B------:R-:W-:Y:S05]  /*1d590*/  BSYNC B0 ;  /* 0x0000000000007941 */ /* 0x000fea0003800000 */
.L_x_33:
[----:B01----:R-:W2:Y:S04]  /*1d5a0*/  LDL.LU R5, [R1+0x304] ;  /* 0x0003040001057983 */ /* 0x003ea80000300800 */
[----:B------:R-:W2:Y:S01]  /*1d5b0*/  LDL.LU R4, [R1+0x308] ;  /* 0x0003080001047983 */ /* 0x000ea20000300800 */
[----:B------:R-:W-:Y:S01]  /*1d5c0*/  ULDC UR4, c[0x0][0xc] ;  /* 0x0000030000047ab9 */ /* 0x000fe20000000800 */
[----:B------:R-:W-:Y:S01]  /*1d5d0*/  ULDC UR5, c[0x0][0x10] ;  /* 0x0000040000057ab9 */ /* 0x000fe20000000800 */
[----:B------:R-:W2:Y:S01]  /*1d5e0*/  LDC R3, c[0x0][0x14] ;  /* 0x00000500ff037b82 */ /* 0x000ea20000000800 */
[----:B------:R-:W-:Y:S01]  /*1d5f0*/  UIMAD.WIDE.U32 UR4, UR4, UR5, URZ ;  /* 0x00000005040472a5 */ /* 0x000fe2000f8e003f */
[----:B----4-:R-:W-:Y:S01]  /*1d600*/  PRMT R0, RZ, 0x7610, R0 ;  /* 0x00007610ff007816 */ /* 0x010fe20000000000 */
[----:B------:R-:W-:Y:S01]  /*1d610*/  UMOV UR42, 0xffffffff ;  /* 0xffffffff002a7882 */ /* 0x000fe20000000000 */
[----:B------:R-:W-:-:S03]  /*1d620*/  UMOV UR43, 0xffffffff ;  /* 0xffffffff002b7882 */ /* 0x000fc60000000000 */
[----:B--2---:R-:W-:-:S04]  /*1d630*/  IMAD.WIDE.U32 R4, R3, UR4, R4 ;  /* 0x0000000403047c25 */ /* 0x004fc8000f8e0004 */
[----:B------:R-:W-:Y:S01]  /*1d640*/  IMAD R3, R3, UR5, RZ ;  /* 0x0000000503037c24 */ /* 0x000fe2000f8e02ff */
[----:B------:R-:W-:Y:S01]  /*1d650*/  ULDC.64 UR4, c[0x0][0x650] ;  /* 0x0001940000047ab9 */ /* 0x000fe20000000a00 */
[----:B------:R-:W-:Y:S01]  /*1d660*/  IMAD.MOV.U32 R7, RZ, RZ, R4 ;  /* 0x000000ffff077224 */ /* 0x000fe200078e0004 */
[----:B------:R-:W-:Y:S01]  /*1d670*/  ISETP.GE.U32.AND P0, PT, R4, UR4, PT ;  /* 0x0000000404007c0c */ /* 0x000fe2000bf06070 */
[----:B------:R-:W-:-:S05]  /*1d680*/  IMAD.IADD R6, R5, 0x1, R3 ;  /* 0x0000000105067824 */ /* 0x000fca00078e0203 */
[----:B------:R0:W-:Y:S01]  /*1d690*/  STL [R1+0x304], R6 ;  /* 0x0003040601007387 */ /* 0x0001e20000100800 */
[----:B------:R-:W-:-:S03]  /*1d6a0*/  ISETP.GE.U32.AND.EX P0, PT, R6, UR5, PT, P0 ;  /* 0x0000000506007c0c */ /* 0x000fc6000bf06100 */
[----:B------:R0:W-:Y:S10]  /*1d6b0*/  STL [R1+0x308], R7 ;  /* 0x0003080701007387 */ /* 0x0001f40000100800 */
[----:B0-----:R-:W-:Y:S05]  /*1d6c0*/  @P0 BRA `(.L_x_794) ;  /* 0x0000000400880947 */ /* 0x001fea0003800000 */
[----:B------:R-:W0:Y:S01]  /*1d6d0*/  S2UR UR6, SR_CTAID.X ;  /* 0x00000000000679c3 */ /* 0x000e220000002500 */
[----:B------:R-:W-:Y:S01]  /*1d6e0*/  ULDC.64 UR12, c[0x0][0x628] ;  /* 0x00018a00000c7ab9 */ /* 0x000fe20000000a00 */
[----:B------:R-:W-:Y:S01]  /*1d6f0*/  ULDC UR4, c[0x0][0x150] ;  /* 0x0000540000047ab9 */ /* 0x000fe20000000800 */
[----:B------:R-:W-:Y:S01]  /*1d700*/  ISETP.NE.U32.AND P0, PT, RZ, UR12, PT ;  /* 0x0000000cff007c0c */ /* 0x000fe2000bf05070 */
[----:B------:R-:W-:Y:S01]  /*1d710*/  ULDC UR15, c[0x0][0x630] ;  /* 0x00018c00000f7ab9 */ /* 0x000fe20000000800 */
[C---:B------:R-:W-:Y:S01]  /*1d720*/  R2UR UR16, R7.reuse ;  /* 0x00000000071072ca */ /* 0x040fe200000e0000 */
[----:B------:R-:W-:Y:S01]  /*1d730*/  ULDC UR19, c[0x0][0x154] ;  /* 0x0000550000137ab9 */ /* 0x000fe20000000800 */
[----:B------:R-:W-:Y:S01]  /*1d740*/  ISETP.NE.AND.EX P0, PT, RZ, UR13, PT, P0 ;  /* 0x0000000dff007c0c */ /* 0x000fe2000bf05300 */
[----:B------:R-:W1:Y:S01]  /*1d750*/  S2UR UR18, SR_CTAID.Y ;  /* 0x00000000001279c3 */ /* 0x000e620000002600 */
[----:B------:R-:W-:Y:S02]  /*1d760*/  R2UR UR17, R6 ;  /* 0x00000000061172ca */ /* 0x000fe400000e0000 */
[----:B------:R-:W-:-:S02]  /*1d770*/  R2UR UR10, R7 ;  /* 0x00000000070a72ca */ /* 0x000fc400000e0000 */
[----:B------:R-:W-:Y:S02]  /*1d780*/  R2UR UR11, R6 ;  /* 0x00000000060b72ca */ /* 0x000fe400000e0000 */
[----:B0-----:R-:W-:-:S05]  /*1d790*/  I2FP.F32.U32 R0, UR6 ;  /* 0x0000000600007c45 */ /* 0x001fca0008201000 */
[----:B------:R-:W-:-:S04]  /*1d7a0*/  FMUL R0, R0, UR4 ;  /* 0x0000000400007c20 */ /* 0x000fc80008400000 */
[----:B------:R0:W2:Y:S01]  /*1d7b0*/  F2I.U32.TRUNC.NTZ R3, R0 ;  /* 0x0000000000037305 */ /* 0x0000a2000020f000 */
[----:B-1----:R-:W-:Y:S05]  /*1d7c0*/  @!P0 BRA `(.L_x_795) ;  /* 0x0000000000308947 */ /* 0x002fea0003800000 */
        /* <DEDUP_REMOVED lines=12> */
.L_x_795:
[----:B------:R-:W-:Y:S01]  /*1d890*/  USHF.R.U64 UR43, UR10, UR15, UR11 ;  /* 0x0000000f0a2b7299 */ /* 0x000fe2000800120b */
[----:B0-----:R-:W-:Y:S01]  /*1d8a0*/  I2FP.F32.U32 R0, UR18 ;  /* 0x0000001200007c45 */ /* 0x001fe20008201000 */
[----:B------:R-:W-:Y:S02]  /*1d8b0*/  USHF.R.U32.HI UR4, URZ, UR15, UR11 ;  /* 0x0000000f3f047299 */ /* 0x000fe4000801160b */
[----:B------:R-:W-:Y:S02]  /*1d8c0*/  UIADD3 UR10, UP0, URZ, -UR43, URZ ;  /* 0x8000002b3f0a7290 */ /* 0x000fe4000ff1e03f */
[----:B------:R-:W-:Y:S01]  /*1d8d0*/  FMUL R0, R0, UR19 ;  /* 0x0000001300007c20 */ /* 0x000fe20008400000 */
[----:B------:R-:W-:Y:S01]  /*1d8e0*/  ULDC.64 UR12, c[0x0][0x620] ;  /* 0x00018800000c7ab9 */ /* 0x000fe20000000a00 */
[----:B------:R-:W-:Y:S01]  /*1d8f0*/  UIADD3.X UR4, URZ, ~UR4, URZ, UP0, !UPT ;  /* 0x800000043f047290 */ /* 0x000fe200087fe43f */
[----:B------:R-:W-:Y:S01]  /*1d900*/  UMOV UR8, UR16 ;  /* 0x0000001000087c82 */ /* 0x000fe20008000000 */
[----:B------:R-:W-:-:S02]  /*1d910*/  UMOV UR9, UR17 ;  /* 0x0000001100097c82 */ /* 0x000fc40008000000 */
[----:B------:R-:W-:Y:S01]  /*1d920*/  UIMAD UR4, UR4, UR12, URZ ;  /* 0x0000000c040472a4 */ /* 0x000fe2000f8e023f */
[----:B------:R-:W0:Y:S01]  /*1d930*/  F2I.U32.TRUNC.NTZ R0, R0 ;  /* 0x0000000000007305 */ /* 0x000e22000020f000 */
[----:B------:R-:W-:Y:S01]  /*1d940*/  UIMAD.WIDE.U32 UR8, UR10, UR12, UR8 ;  /* 0x0000000c0a0872a5 */ /* 0x000fe2000f8e0008 */
[----:B--2---:R-:W-:Y:S01]  /*1d950*/  R2UR UR12, R3 ;  /* 0x00000000030c72ca */ /* 0x004fe200000e0000 */
[----:B------:R-:W-:Y:S01]  /*1d960*/  UIMAD UR10, UR10, UR13, UR4 ;  /* 0x0000000d0a0a72a4 */ /* 0x000fe2000f8e0204 */
[----:B------:R-:W-:Y:S01]  /*1d970*/  ULDC UR11, c[0x0][0x618] ;  /* 0x00018600000b7ab9 */ /* 0x000fe20000000800 */
[----:B------:R-:W-:Y:S02]  /*1d980*/  ULDC UR21, c[0x0][0x658] ;  /* 0x0001960000157ab9 */ /* 0x000fe40000000800 */
[----:B------:R-:W-:Y:S01]  /*1d990*/  UIADD3 UR9, UR9, UR10, URZ ;  /* 0x0000000a09097290 */ /* 0x000fe2000fffe03f */
[----:B------:R-:W-:Y:S01]  /*1d9a0*/  UMOV UR15, 0xffffffff ;  /* 0xffffffff000f7882 */ /* 0x000fe20000000000 */
[----:B------:R-:W-:Y:S01]  /*1d9b0*/  ULDC.64 UR4, c[0x0][0x640] ;  /* 0x0001900000047ab9 */ /* 0x000fe20000000a00 */
[----:B------:R-:W-:Y:S01]  /*1d9c0*/  USHF.L.U32 UR15, UR15, UR21, URZ ;  /* 0x000000150f0f7299 */ /* 0x000fe2000800063f */
[----:B------:R-:W-:Y:S01]  /*1d9d0*/  ISETP.NE.U32.AND P0, PT, RZ, UR4, PT ;  /* 0x00000004ff007c0c */ /* 0x000fe2000bf05070 */
[----:B------:R-:W-:-:S02]  /*1d9e0*/  USHF.R.U64 UR16, UR8, UR11, UR9 ;  /* 0x0000000b08107299 */ /* 0x000fc40008001209 */
[----:B------:R-:W-:Y:S01]  /*1d9f0*/  USHF.R.U32.HI UR8, URZ, UR11, UR9 ;  /* 0x0000000b3f087299 */ /* 0x000fe20008011609 */
[----:B0-----:R-:W-:Y:S01]  /*1da00*/  R2UR UR14, R0 ;  /* 0x00000000000e72ca */ /* 0x001fe200000e0000 */
[----:B------:R-:W-:Y:S01]  /*1da10*/  ULDC UR17, c[0x0][0x608] ;  /* 0x0001820000117ab9 */ /* 0x000fe20000000800 */
[----:B------:R-:W-:Y:S01]  /*1da20*/  ULOP3.LUT UR41, URZ, UR15, URZ, 0x33, !UPT ;  /* 0x0000000f3f297292 */ /* 0x000fe2000f8e333f */
[----:B------:R-:W-:Y:S01]  /*1da30*/  ISETP.NE.AND.EX P0, PT, RZ, UR5, PT, P0 ;  /* 0x00000005ff007c0c */ /* 0x000fe2000bf05300 */
[----:B------:R-:W-:Y:S02]  /*1da40*/  USHF.R.U64 UR15, UR16, UR17, UR8 ;  /* 0x00000011100f7299 */ /* 0x000fe40008001208 */
[----:B------:R-:W-:Y:S02]  /*1da50*/  USHF.R.U32.HI UR8, URZ, UR17, UR8 ;  /* 0x000000113f087299 */ /* 0x000fe40008011608 */
[----:B------:R-:W-:Y:S02]  /*1da60*/  UIADD3 UR12, -UR12, URZ, URZ ;  /* 0x0000003f0c0c7290 */ /* 0x000fe4000fffe13f */
[----:B------:R-:W-:Y:S01]  /*1da70*/  USHF.R.U64 UR17, UR15, UR21, UR8 ;  /* 0x000000150f117299 */ /* 0x000fe20008001208 */
[----:B------:R-:W-:Y:S01]  /*1da80*/  UMOV UR19, 0x1 ;  /* 0x0000000100137882 */ /* 0x000fe20000000000 */
[----:B------:R-:W-:Y:S01]  /*1da90*/  ULDC UR13, c[0x0][0x144] ;  /* 0x00005100000d7ab9 */ /* 0x000fe20000000800 */
[----:B------:R-:W-:Y:S01]  /*1daa0*/  ULDC UR7, c[0x0][0x600] ;  /* 0x0001800000077ab9 */ /* 0x000fe20000000800 */
[----:B------:R-:W-:-:S02]  /*1dab0*/  USHF.L.U32 UR24, UR19, UR21, URZ ;  /* 0x0000001513187299 */ /* 0x000fc4000800063f */
[----:B------:R-:W-:Y:S02]  /*1dac0*/  USHF.R.U32.HI UR8, URZ, UR21, UR8 ;  /* 0x000000153f087299 */ /* 0x000fe40008011608 */
[----:B------:R-:W-:Y:S02]  /*1dad0*/  UIMAD UR21, UR13, UR12, UR6 ;  /* 0x0000000c0d1572a4 */ /* 0x000fe4000f8e0206 */
[----:B------:R-:W-:Y:S02]  /*1dae0*/  UIADD3 UR20, UR7, -0x1, URZ ;  /* 0xffffffff07147890 */ /* 0x000fe4000fffe03f */
[----:B------:R-:W-:Y:S01]  /*1daf0*/  UIADD3 UR19, -UR14, URZ, URZ ;  /* 0x0000003f0e137290 */ /* 0x000fe2000fffe13f */
[----:B------:R-:W-:Y:S01]  /*1db00*/  ULDC UR25, c[0x0][0x148] ;  /* 0x0000520000197ab9 */ /* 0x000fe20000000800 */
[----:B------:R-:W-:Y:S01]  /*1db10*/  ULDC UR22, c[0x0][0x648] ;  /* 0x0001920000167ab9 */ /* 0x000fe20000000800 */
[----:B------:R-:W-:Y:S01]  /*1db20*/  ULDC UR23, c[0x0][0x638] ;  /* 0x00018e0000177ab9 */ /* 0x000fe20000000800 */
        /* <DEDUP_REMOVED lines=14> */
.L_x_796:
[----:B------:R-:W-:Y:S01]  /*1dc10*/  UISETP.NE.AND UP0, UPT, UR46, URZ, UPT ;  /* 0x0000003f2e00728c */ /* 0x000fe2000bf05270 */
[----:B------:R-:W-:Y:S01]  /*1dc20*/  IMAD.MOV.U32 R0, RZ, RZ, 0x1 ;  /* 0x00000001ff007424 */ /* 0x000fe200078e00ff */
[----:B------:R-:W-:Y:S02]  /*1dc30*/  USHF.R.U64 UR4, UR6, UR22, UR8 ;  /* 0x0000001606047299 */ /* 0x000fe40008001208 */
[----:B------:R-:W-:Y:S02]  /*1dc40*/  ULOP3.LUT UR41, UR15, UR41, URZ, 0xc0, !UPT ;  /* 0x000000290f297292 */ /* 0x000fe4000f8ec03f */
[----:B------:R-:W-:Y:S02]  /*1dc50*/  UIADD3 UR5, -UR4, URZ, URZ ;  /* 0x0000003f04057290 */ /* 0x000fe4000fffe13f */
[----:B------:R-:W-:Y:S02]  /*1dc60*/  UIMAD UR41, UR24, UR4, UR41 ;  /* 0x00000004182972a4 */ /* 0x000fe4000f8e0229 */
[----:B------:R-:W-:-:S02]  /*1dc70*/  ULOP3.LUT UR16, UR16, UR20, URZ, 0xc0, !UPT ;  /* 0x0000001410107292 */ /* 0x000fc4000f8ec03f */
[----:B------:R-:W-:Y:S02]  /*1dc80*/  @UP0 UIMAD UR21, UR25, UR19, UR18 ;  /* 0x00000013191502a4 */ /* 0x000fe4000f8e0212 */
[----:B------:R-:W-:-:S03]  /*1dc90*/  UIMAD UR4, UR5, UR23, UR17 ;  /* 0x00000017050472a4 */ /* 0x000fc6000f8e0211 */
[----:B------:R-:W-:Y:S01]  /*1dca0*/  ULDC UR5, c[0x0][0x610] ;  /* 0x0001840000057ab9 */ /* 0x000fe20000000800 */
[----:B------:R-:W-:Y:S02]  /*1dcb0*/  UIMAD UR4, UR4, UR7, UR16 ;  /* 0x00000007040472a4 */ /* 0x000fe4000f8e0210 */
[----:B------:R-:W-:-:S04]  /*1dcc0*/  UIMAD UR41, UR41, UR5, UR21 ;  /* 0x00000005292972a4 */ /* 0x000fc8000f8e0215 */
[----:B------:R-:W-:Y:S02]  /*1dcd0*/  USEL UR42, UR4, UR41, !UP0 ;  /* 0x00000029042a7287 */ /* 0x000fe4000c000000 */
[----:B------:R-:W-:-:S12]  /*1dce0*/  USEL UR41, UR41, UR4, !UP0 ;  /* 0x0000000429297287 */ /* 0x000fd8000c000000 */
.L_x_794:
[----:B------:R-:W-:-:S13]  /*1dcf0*/  LOP3.LUT P0, RZ, R0, 0xff, RZ, 0xc0, !PT ;  /* 0x000000ff00ff7812 */ /* 0x000fda000780c0ff */
[----:B------:R-:W-:Y:S05]  /*1dd00*/  @P0 BRA `(.L_x_797) ;  /* 0xfffffe3400e80947 */ /* 0x000fea000383ffff */
[----:B------:R-:W-:Y:S05]  /*1dd10*/  EXIT ;  /* 0x000000000000794d */ /* 0x000fea0003800000 */
.L_x_8:
[----:B------:R-:W2:Y:S01]  /*1dd20*/  LDL R5, [R1+0x308] ;  /* 0x0003080001057983 */ /* 0x000ea20000100800 */
[----:B------:R-:W-:-:S03]  /*1dd30*/  ULDC.64 UR4, c[0x0][0x650] ;  /* 0x0001940000047ab9 */ /* 0x000fc60000000a00 */
[----:B------:R-:W3:Y:S01]  /*1dd40*/  LDL R4, [R1+0x304] ;  /* 0x0003040001047983 */ /* 0x000ee20000100800 */
[----:B------:R-:W-:Y:S01]  /*1dd50*/  PRMT R0, RZ, 0x7610, R0 ;  /* 0x00007610ff007816 */ /* 0x000fe20000000000 */
[----:B------:R-:W-:Y:S02]  /*1dd60*/  IMAD.MOV.U32 R3, RZ, RZ, -0x1 ;  /* 0xffffffffff037424 */ /* 0x000fe400078e00ff */
[----:B------:R-:W-:Y:S02]  /*1dd70*/  IMAD.MOV.U32 R2, RZ, RZ, -0x1 ;  /* 0xffffffffff027424 */ /* 0x000fe400078e00ff */
[----:B------:R-:W-:Y:S01]  /*1dd80*/  IMAD.MOV.U32 R10, RZ, RZ, -0x1 ;  /* 0xffffffffff0a7424 */ /* 0x000fe200078e00ff */
[----:B--2---:R-:W-:-:S04]  /*1dd90*/  ISETP.GE.U32.AND P0, PT, R5, UR4, PT ;  /* 0x0000000405007c0c */ /* 0x004fc8000bf06070 */
[----:B---3--:R-:W-:-:S13]  /*1dda0*/  ISETP.GE.U32.AND.EX P0, PT, R4, UR5, PT, P0 ;  /* 0x0000000504007c0c */ /* 0x008fda000bf06100 */
        /* <DEDUP_REMOVED lines=21> */
.L_x_799:
[----:B------:R-:W-:Y:S01]  /*1df00*/  USHF.R.U64 UR4, UR14, UR19, UR15 ;  /* 0x000000130e047299 */ /* 0x000fe2000800120f */
[----:B------:R-:W-:Y:S01]  /*1df10*/  R2UR UR7, R4 ;  /* 0x00000000040772ca */ /* 0x000fe200000e0000 */
[----:B------:R-:W-:Y:S02]  /*1df20*/  USHF.R.U32.HI UR5, URZ, UR19, UR15 ;  /* 0x000000133f057299 */ /* 0x000fe4000801160f */
[----:B------:R-:W-:Y:S01]  /*1df30*/  UIADD3 UR13, UP0, URZ, -UR4, URZ ;  /* 0x800000043f0d7290 */ /* 0x000fe2000ff1e03f */
[----:B------:R-:W-:Y:S01]  /*1df40*/  ULDC.64 UR14, c[0x0][0x620] ;  /* 0x00018800000e7ab9 */ /* 0x000fe20000000a00 */
[----:B------:R-:W-:Y:S02]  /*1df50*/  UMOV UR6, UR20 ;  /* 0x0000001400067c82 */ /* 0x000fe40008000000 */
[----:B------:R-:W-:Y:S02]  /*1df60*/  UIADD3.X UR5, URZ, ~UR5, URZ, UP0, !UPT ;  /* 0x800000053f057290 */ /* 0x000fe400087fe43f */
[----:B------:R-:W-:-:S02]  /*1df70*/  UISETP.NE.AND UP1, UPT, UR46, URZ, UPT ;  /* 0x0000003f2e00728c */ /* 0x000fc4000bf25270 */
[----:B------:R-:W-:Y:S02]  /*1df80*/  UIMAD UR5, UR5, UR14, URZ ;  /* 0x0000000e050572a4 */ /* 0x000fe4000f8e023f */
[----:B------:R-:W-:Y:S02]  /*1df90*/  UIMAD.WIDE.U32 UR6, UR13, UR14, UR6 ;  /* 0x0000000e0d0672a5 */ /* 0x000fe4000f8e0006 */
[----:B------:R-:W-:Y:S01]  /*1dfa0*/  UIMAD UR5, UR13, UR15, UR5 ;  /* 0x0000000f0d0572a4 */ /* 0x000fe2000f8e0205 */
[----:B------:R-:W-:Y:S02]  /*1dfb0*/  ULDC UR14, c[0x0][0x608] ;  /* 0x00018200000e7ab9 */ /* 0x000fe40000000800 */
[----:B------:R-:W-:Y:S01]  /*1dfc0*/  ULDC UR13, c[0x0][0x618] ;  /* 0x00018600000d7ab9 */ /* 0x000fe20000000800 */
[----:B------:R-:W-:Y:S01]  /*1dfd0*/  UIADD3 UR5, UR7, UR5, URZ ;  /* 0x0000000507057290 */ /* 0x000fe2000fffe03f */
[----:B------:R-:W-:Y:S01]  /*1dfe0*/  ULDC UR22, c[0x0][0x658] ;  /* 0x0001960000167ab9 */ /* 0x000fe20000000800 */
[----:B------:R-:W-:-:S02]  /*1dff0*/  @UP1 UIMAD UR8, UR11, UR12, UR10 ;  /* 0x0000000c0b0812a4 */ /* 0x000fc4000f8e020a */
[----:B------:R-:W-:Y:S02]  /*1e000*/  USHF.R.U64 UR17, UR6, UR13, UR5 ;  /* 0x0000000d06117299 */ /* 0x000fe40008001205 */
[----:B------:R-:W-:Y:S01]  /*1e010*/  USHF.R.U32.HI UR5, URZ, UR13, UR5 ;  /* 0x0000000d3f057299 */ /* 0x000fe20008011605 */
[----:B------:R-:W-:Y:S01]  /*1e020*/  ULDC.64 UR6, c[0x0][0x640] ;  /* 0x0001900000067ab9 */ /* 0x000fe20000000a00 */
[----:B------:R-:W-:Y:S01]  /*1e030*/  UMOV UR10, 0xffffffff ;  /* 0xffffffff000a7882 */ /* 0x000fe20000000000 */
[----:B------:R-:W-:Y:S01]  /*1e040*/  ISETP.NE.U32.AND P0, PT, RZ, UR6, PT ;  /* 0x00000006ff007c0c */ /* 0x000fe2000bf05070 */
[----:B------:R-:W-:Y:S02]  /*1e050*/  USHF.R.U64 UR18, UR17, UR14, UR5 ;  /* 0x0000000e11127299 */ /* 0x000fe40008001205 */
[----:B------:R-:W-:Y:S01]  /*1e060*/  USHF.R.U32.HI UR5, URZ, UR14, UR5 ;  /* 0x0000000e3f057299 */ /* 0x000fe20008011605 */
[----:B------:R-:W-:Y:S01]  /*1e070*/  ISETP.NE.AND.EX P0, PT, RZ, UR7, PT, P0 ;  /* 0x00000007ff007c0c */ /* 0x000fe2000bf05300 */
[----:B------:R-:W-:-:S02]  /*1e080*/  USHF.L.U32 UR11, UR10, UR22, URZ ;  /* 0x000000160a0b7299 */ /* 0x000fc4000800063f */
[----:B------:R-:W-:Y:S01]  /*1e090*/  USHF.R.U64 UR19, UR18, UR22, UR5 ;  /* 0x0000001612137299 */ /* 0x000fe20008001205 */
[----:B------:R-:W-:Y:S01]  /*1e0a0*/  ULDC UR20, c[0x0][0x600] ;  /* 0x0001800000147ab9 */ /* 0x000fe20000000800 */
[----:B------:R-:W-:Y:S02]  /*1e0b0*/  USHF.R.U32.HI UR10, URZ, UR22, UR5 ;  /* 0x000000163f0a7299 */ /* 0x000fe40008011605 */
[----:B------:R-:W-:Y:S02]  /*1e0c0*/  UIADD3 UR21, UR20, -0x1, URZ ;  /* 0xffffffff14157890 */ /* 0x000fe4000fffe03f */
[----:B------:R-:W-:Y:S01]  /*1e0d0*/  ULOP3.LUT UR26, URZ, UR11, URZ, 0x33, !UPT ;  /* 0x0000000b3f1a7292 */ /* 0x000fe2000f8e333f */
        /* <DEDUP_REMOVED lines=17> */
.L_x_800:
[----:B------:R-:W-:Y:S01]  /*1e1f0*/  USHF.R.U64 UR6, UR5, UR23, UR10 ;  /* 0x0000001705067299 */ /* 0x000fe2000800120a */
[----:B------:R-:W-:Y:S01]  /*1e200*/  IMAD.MOV.U32 R0, RZ, RZ, 0x1 ;  /* 0x00000001ff007424 */ /* 0x000fe200078e00ff */
[----:B------:R-:W-:Y:S01]  /*1e210*/  USHF.L.U32 UR25, UR25, UR22, URZ ;  /* 0x0000001619197299 */ /* 0x000fe2000800063f */
[----:B------:R-:W-:Y:S01]  /*1e220*/  IMAD.U32 R10, RZ, RZ, UR4 ;  /* 0x00000004ff0a7e24 */ /* 0x000fe2000f8e00ff */
[----:B------:R-:W-:Y:S02]  /*1e230*/  ULOP3.LUT UR5, UR18, UR26, URZ, 0xc0, !UPT ;  /* 0x0000001a12057292 */ /* 0x000fe4000f8ec03f */
[----:B------:R-:W-:Y:S02]  /*1e240*/  UIADD3 UR7, -UR6, URZ, URZ ;  /* 0x0000003f06077290 */ /* 0x000fe4000fffe13f */
[----:B------:R-:W-:Y:S02]  /*1e250*/  UIMAD UR6, UR25, UR6, UR5 ;  /* 0x00000006190672a4 */ /* 0x000fe4000f8e0205 */
[----:B------:R-:W-:-:S02]  /*1e260*/  ULOP3.LUT UR17, UR17, UR21, URZ, 0xc0, !UPT ;  /* 0x0000001511117292 */ /* 0x000fc4000f8ec03f */
[----:B------:R-:W-:Y:S02]  /*1e270*/  UIMAD UR5, UR7, UR24, UR19 ;  /* 0x00000018070572a4 */ /* 0x000fe4000f8e0213 */
[----:B------:R-:W-:Y:S01]  /*1e280*/  UISETP.NE.AND UP0, UPT, UR46, URZ, UPT ;  /* 0x0000003f2e00728c */ /* 0x000fe2000bf05270 */
[----:B------:R-:W-:Y:S01]  /*1e290*/  ULDC UR7, c[0x0][0x610] ;  /* 0x0001840000077ab9 */ /* 0x000fe20000000800 */
[----:B------:R-:W-:Y:S02]  /*1e2a0*/  UIMAD UR5, UR5, UR20, UR17 ;  /* 0x00000014050572a4 */ /* 0x000fe4000f8e0211 */
[----:B------:R-:W-:-:S04]  /*1e2b0*/  UIMAD UR8, UR6, UR7, UR8 ;  /* 0x00000007060872a4 */ /* 0x000fc8000f8e0208 */
[----:B------:R-:W-:Y:S02]  /*1e2c0*/  USEL UR6, UR5, UR8, !UP0 ;  /* 0x0000000805067287 */ /* 0x000fe4000c000000 */
[----:B------:R-:W-:-:S04]  /*1e2d0*/  USEL UR8, UR8, UR5, !UP0 ;  /* 0x0000000508087287 */ /* 0x000fc8000c000000 */
[----:B------:R-:W-:Y:S02]  /*1e2e0*/  IMAD.U32 R2, RZ, RZ, UR6 ;  /* 0x00000006ff027e24 */ /* 0x000fe4000f8e00ff */
[----:B------:R-:W-:-:S07]  /*1e2f0*/  IMAD.U32 R3, RZ, RZ, UR8 ;  /* 0x00000008ff037e24 */ /* 0x000fce000f8e00ff */
.L_x_798:
[----:B------:R-:W-:-:S08]  /*1e300*/  NOP ;  /* 0x0000000000007918 */ /* 0x000fd00000000000 */
[----:B0-----:R-:W0:-:S00]  /*1e310*/  USETMAXREG.DEALLOC.CTAPOOL 0x18 ;  /* 0x00000018000079c8 */ /* 0x001e0000080e0500 */
[----:B------:R-:W-:-:S13]  /*1e320*/  ISETP.NE.AND P0, PT, RZ, UR9, PT ;  /* 0x00000009ff007c0c */ /* 0x000fda000bf05270 */
[----:B------:R-:W-:Y:S05]  /*1e330*/  @P0 EXIT ;  /* 0x000000000000094d */ /* 0x000fea0003800000 */
[----:B0-----:R-:W-:Y:S01]  /*1e340*/  LOP3.LUT P0, RZ, R0, 0xff, RZ, 0xc0, !PT ;  /* 0x000000ff00ff7812 */ /* 0x001fe2000780c0ff */
[----:B------:R-:W-:Y:S02]  /*1e350*/  IMAD.MOV.U32 R6, RZ, RZ, 0x1 ;  /* 0x00000001ff067424 */ /* 0x000fe400078e00ff */
[----:B------:R-:W-:-:S10]  /*1e360*/  IMAD.MOV.U32 R7, RZ, RZ, RZ ;  /* 0x000000ffff077224 */ /* 0x000fd400078e00ff */
[----:B------:R-:W-:Y:S05]  /*1e370*/  @!P0 BRA `(.L_x_801) ;  /* 0x0000000c006c8947 */ /* 0x000fea0003800000 */
[----:B------:R-:W0:Y:S01]  /*1e380*/  LDC R0, c[0x0][0x28c] ;  /* 0x0000a300ff007b82 */ /* 0x000e220000000800 */
[----:B------:R-:W1:Y:S01]  /*1e390*/  S2R R11, SR_CgaCtaId ;  /* 0x00000000000b7919 */ /* 0x000e620000008800 */
[----:B------:R-:W-:Y:S01]  /*1e3a0*/  ULDC UR5, c[0x0][0x658] ;  /* 0x0001960000057ab9 */ /* 0x000fe20000000800 */
[----:B------:R-:W-:Y:S01]  /*1e3b0*/  UMOV UR7, 0xffffffff ;  /* 0xffffffff00077882 */ /* 0x000fe20000000000 */
[----:B------:R-:W-:Y:S01]  /*1e3c0*/  ULDC UR6, c[0x0][0xc] ;  /* 0x0000030000067ab9 */ /* 0x000fe20000000800 */
[----:B------:R-:W-:Y:S01]  /*1e3d0*/  USHF.L.U32 UR9, UR7, UR5, URZ ;  /* 0x0000000507097299 */ /* 0x000fe2000800063f */
[----:B------:R-:W-:Y:S01]  /*1e3e0*/  BSSY B0, `(.L_x_801) ;  /* 0x00000d4000007945 */ /* 0x000fe20003800000 */
[----:B------:R-:W-:Y:S01]  /*1e3f0*/  UMOV UR8, 0x1 ;  /* 0x0000000100087882 */ /* 0x000fe20000000000 */
[----:B------:R-:W-:Y:S01]  /*1e400*/  ULDC UR7, c[0x0][0x10] ;  /* 0x0000040000077ab9 */ /* 0x000fe20000000800 */
[----:B------:R-:W-:Y:S01]  /*1e410*/  USHF.L.U32 UR5, UR8, UR5, URZ ;  /* 0x0000000508057299 */ /* 0x000fe2000800063f */
[----:B------:R-:W-:Y:S01]  /*1e420*/  IMAD.MOV.U32 R8, RZ, RZ, 0x1 ;  /* 0x00000001ff087424 */ /* 0x000fe200078e00ff */
[----:B------:R-:W-:Y:S01]  /*1e430*/  UIMAD.WIDE.U32 UR6, UR6, UR7, URZ ;  /* 0x00000007060672a5 */ /* 0x000fe2000f8e003f */
[----:B------:R-:W-:Y:S01]  /*1e440*/  IMAD.MOV.U32 R6, RZ, RZ, 0x1 ;  /* 0x00000001ff067424 */ /* 0x000fe200078e00ff */
[----:B------:R-:W-:Y:S01]  /*1e450*/  ULDC UR8, c[0x0][0x14] ;  /* 0x0000050000087ab9 */ /* 0x000fe20000000800 */
[----:B------:R-:W-:Y:S01]  /*1e460*/  IMAD.MOV.U32 R7, RZ, RZ, RZ ;  /* 0x000000ffff077224 */ /* 0x000fe200078e00ff */
[----:B------:R-:W-:-:S02]  /*1e470*/  UIMAD.WIDE.U32 UR20, UR6, UR8, URZ ;  /* 0x00000008061472a5 */ /* 0x000fc4000f8e003f */
[----:B------:R-:W-:Y:S01]  /*1e480*/  UIMAD UR7, UR7, UR8, URZ ;  /* 0x00000008070772a4 */ /* 0x000fe2000f8e023f */
[----:B------:R-:W-:Y:S01]  /*1e490*/  ULDC UR4, c[0x0][0x600] ;  /* 0x0001800000047ab9 */ /* 0x000fe20000000800 */
[----:B------:R-:W-:Y:S02]  /*1e4a0*/  ULOP3.LUT UR24, UR40, 0x2, URZ, 0xfc, !UPT ;  /* 0x0000000228187892 */ /* 0x000fe4000f8efc3f */
[----:B------:R-:W-:Y:S01]  /*1e4b0*/  UIADD3 UR4, UR4, -0x1, URZ ;  /* 0xffffffff04047890 */ /* 0x000fe2000fffe03f */
[----:B0-----:R-:W-:Y:S01]  /*1e4c0*/  VIADD R0, R0, 0xf ;  /* 0x0000000f00007836 */ /* 0x001fe20000000000 */
[----:B------:R-:W-:Y:S02]  /*1e4d0*/  ULOP3.LUT UR6, URZ, UR9, URZ, 0x33, !UPT ;  /* 0x000000093f067292 */ /* 0x000fe4000f8e333f */
[----:B------:R-:W-:Y:S02]  /*1e4e0*/  UIADD3 UR7, UR21, UR7, URZ ;  /* 0x0000000715077290 */ /* 0x000fe4000fffe03f */
[----:B------:R-:W-:Y:S01]  /*1e4f0*/  SHF.R.S32.HI R5, RZ, 0x1f, R0 ;  /* 0x0000001fff057819 */ /* 0x000fe20000011400 */
[----:B------:R-:W-:-:S03]  /*1e500*/  ULDC.64 UR22, c[0x0][0x198] ;  /* 0x0000660000167ab9 */ /* 0x000fc60000000a00 */
[----:B------:R-:W-:Y:S02]  /*1e510*/  LEA.HI R0, R5, R0, RZ, 0x4 ;  /* 0x0000000005007211 */ /* 0x000fe400078f20ff */
[----:B-1----:R-:W-:Y:S02]  /*1e520*/  LOP3.LUT R11, R11, 0x1, RZ, 0xc0, !PT ;  /* 0x000000010b0b7812 */ /* 0x002fe400078ec0ff */
[----:B------:R-:W-:-:S05]  /*1e530*/  SHF.R.S32.HI R0, RZ, 0x4, R0 ;  /* 0x00000004ff007819 */ /* 0x000fca0000011400 */
[----:B------:R-:W-:-:S07]  /*1e540*/  VIADD R16, R0, 0x1 ;  /* 0x0000000100107836 */ /* 0x000fce0000000000 */
.L_x_812:
[----:B------:R-:W-:-:S03]  /*1e550*/  UMOV UR8, 0xffffffff ;  /* 0xffffffff00087882 */ /* 0x000fc60000000000 */
[----:B------:R-:W-:Y:S05]  /*1e560*/  BRA.DIV UR8, `(.L_x_802) ;  /* 0x0000001208b87947 */ /* 0x000fea000b800000 */
[----:B------:R-:W-:-:S13]  /*1e570*/  ELECT P6, URZ, PT ;  /* 0x00000000003f782f */ /* 0x000fda00038c0000 */
.L_x_829:
[----:B------:R-:W0:Y:S01]  /*1e580*/  LDC R4, c[0x0][0x28c] ;  /* 0x0000a300ff047b82 */ /* 0x000e220000000800 */
[----:B------:R-:W-:Y:S01]  /*1e590*/  BSSY B1, `(.L_x_803) ;  /* 0x000003c000017945 */ /* 0x000fe20003800000 */
[----:B0-----:R-:W-:-:S13]  /*1e5a0*/  ISETP.LT.OR P6, PT, R4, 0x1, !P6 ;  /* 0x000000010400780c */ /* 0x001fda00077c1670 */
[----:B------:R-:W-:Y:S05]  /*1e5b0*/  @P6 BRA `(.L_x_804) ;  /* 0x0000000000e46947 */ /* 0x000fea0003800000 */
[----:B------:R-:W-:Y:S02]  /*1e5c0*/  IMAD R5, R2, 0x2, R11 ;  /* 0x0000000202057824 */ /* 0x000fe400078e020b */
[----:B------:R-:W-:Y:S02]  /*1e5d0*/  IMAD.SHL.U32 R2, R3, 0x200, RZ ;  /* 0x0000020003027824 */ /* 0x000fe400078e00ff */
[----:B------:R-:W-:Y:S02]  /*1e5e0*/  IMAD R5, R5, 0x60, RZ ;  /* 0x0000006005057824 */ /* 0x000fe400078e02ff */
[----:B------:R-:W-:Y:S02]  /*1e5f0*/  IMAD.MOV.U32 R13, RZ, RZ, RZ ;  /* 0x000000ffff0d7224 */ /* 0x000fe400078e00ff */
[----:B------:R-:W-:Y:S02]  /*1e600*/  IMAD.MOV.U32 R4, RZ, RZ, R16 ;  /* 0x000000ffff047224 */ /* 0x000fe400078e0010 */
[----:B------:R-:W-:-:S02]  /*1e610*/  IMAD.MOV.U32 R3, RZ, RZ, R6 ;  /* 0x000000ffff037224 */ /* 0x000fc400078e0006 */
[----:B------:R-:W-:-:S07]  /*1e620*/  IMAD.MOV.U32 R12, RZ, RZ, R7 ;  /* 0x000000ffff0c7224 */ /* 0x000fce00078e0007 */
.L_x_807:
[----:B------:R-:W0:Y:S01]  /*1e630*/  S2R R14, SR_CgaCtaId ;  /* 0x00000000000e7919 */ /* 0x000e220000008800 */
[----:B------:R-:W-:-:S04]  /*1e640*/  MOV R9, 0x400 ;  /* 0x0000040000097802 */ /* 0x000fc80000000f00 */
[----:B0-----:R-:W-:Y:S02]  /*1e650*/  LEA R9, R14, R9, 0x18 ;  /* 0x000000090e097211 */ /* 0x001fe400078ec0ff */
[----:B------:R-:W-:-:S03]  /*1e660*/  SHF.L.U32 R14, R3, 0x1f, RZ ;  /* 0x0000001f030e7819 */ /* 0x000fc600000006ff */
[----:B------:R-:W-:-:S04]  /*1e670*/  IMAD R15, R12, 0x8, R9 ;  /* 0x000000080c0f7824 */ /* 0x000fc800078e0209 */
[----:B------:R-:W0:Y:S02]  /*1e680*/  SYNCS.PHASECHK.TRANS64.TRYWAIT P0, [R15+URZ+0x50], R14 ;  /* 0x0000500e0f0075a7 */ /* 0x000e24000800017f */
[----:B0-----:R-:W-:Y:S05]  /*1e690*/  @!P0 BRA `(.L_x_805) ;  /* 0x00000010008c8947 */ /* 0x001fea0003800000 */
.L_x_830:
[----:B------:R-:W1:Y:S01]  /*1e6a0*/  S2R R17, SR_TID.X ;  /* 0x0000000000117919 */ /* 0x000e620000002100 */
[----:B------:R-:W-:-:S04]  /*1e6b0*/  UPRMT UR8, UR24, 0x9910, URZ ;  /* 0x0000991018087896 */ /* 0x000fc8000800003f */
[----:B------:R-:W-:Y:S01]  /*1e6c0*/  UISETP.NE.AND UP0, UPT, UR8, 0x2, UPT ;  /* 0x000000020800788c */ /* 0x000fe2000bf05270 */
[----:B-1----:R-:W-:-:S13]  /*1e6d0*/  LOP3.LUT P0, RZ, R17, 0x7f, RZ, 0xc0, !PT ;  /* 0x0000007f11ff7812 */ /* 0x002fda000780c0ff */
[----:B0-----:R-:W0:Y:S02]  /*1e6e0*/  @!P0 LDC R14, c[0x0][0x500] ;  /* 0x00014000ff0e8b82 */ /* 0x001e240000000800 */
[----:B0-----:R0:W-:Y:S01]  /*1e6f0*/  @!P0 SYNCS.ARRIVE.TRANS64 RZ, [R15+URZ], R14 ;  /* 0x0000000e0fff89a7 */ /* 0x0011e2000800003f */
[----:B------:R-:W-:-:S13]  /*1e700*/  PLOP3.LUT P0, PT, PT, PT, UP0, 0x80, 0x0 ;  /* 0x000000000000781c */ /* 0x000fda0003f0f008 */
[----:B0-----:R-:W-:Y:S05]  /*1e710*/  @P0 BRA `(.L_x_806) ;  /* 0x0000000000040947 */ /* 0x001fea0003800000 */
[----:B------:R-:W-:Y:S01]  /*1e720*/  BPT.TRAP 0x1 ;  /* 0x000000040000795c */ /* 0x000fe20000300000 */
.L_x_806:
[----:B------:R-:W-:Y:S01]  /*1e730*/  IMAD R14, R12, 0x4000, R9 ;  /* 0x000040000c0e7824 */ /* 0x000fe200078e0209 */
[----:B------:R-:W-:Y:S01]  /*1e740*/  R2UR UR18, R2 ;  /* 0x00000000021272ca */ /* 0x000fe200000e0000 */
[----:B------:R-:W-:Y:S01]  /*1e750*/  VIADD R4, R4, 0xffffffff ;  /* 0xffffffff04047836 */ /* 0x000fe20000000000 */
[----:B------:R-:W-:Y:S01]  /*1e760*/  R2UR UR9, R15 ;  /* 0x000000000f0972ca */ /* 0x000fe200000e0000 */
[----:B------:R-:W-:Y:S01]  /*1e770*/  UIADD3 UR14, UP0, UR22, 0xf0, URZ ;  /* 0x000000f0160e7890 */ /* 0x000fe2000ff1e03f */
[----:B------:R-:W-:Y:S01]  /*1e780*/  R2UR UR8, R14 ;  /* 0x000000000e0872ca */ /* 0x000fe200000e0000 */
[----:B------:R-:W-:Y:S01]  /*1e790*/  IMAD R14, R12, 0x2, R11 ;  /* 0x000000020c0e7824 */ /* 0x000fe200078e020b */
[----:B------:R-:W-:Y:S01]  /*1e7a0*/  R2UR UR10, R13 ;  /* 0x000000000d0a72ca */ /* 0x000fe200000e0000 */
[----:B------:R-:W-:Y:S01]  /*1e7b0*/  UIADD3 UR26, UP1, UR22, 0x1f0, URZ ;  /* 0x000001f0161a7890 */ /* 0x000fe2000ff3e03f */
[----:B------:R-:W-:Y:S01]  /*1e7c0*/  R2UR UR12, R10 ;  /* 0x000000000a0c72ca */ /* 0x000fe200000e0000 */
[----:B------:R-:W-:Y:S01]  /*1e7d0*/  IMAD R14, R14, 0x600, RZ ;  /* 0x000006000e0e7824 */ /* 0x000fe200078e02ff */
[----:B------:R-:W-:Y:S01]  /*1e7e0*/  R2UR UR19, R5 ;  /* 0x00000000051372ca */ /* 0x000fe200000e0000 */
[----:B------:R-:W-:Y:S01]  /*1e7f0*/  UIADD3.X UR15, URZ, UR23, URZ, UP0, !UPT ;  /* 0x000000173f0f7290 */ /* 0x000fe200087fe43f */
[----:B------:R-:W-:Y:S01]  /*1e800*/  ISETP.GT.AND P1, PT, R4, 0x1, PT ;  /* 0x000000010400780c */ /* 0x000fe20003f24270 */
[----:B------:R-:W-:Y:S01]  /*1e810*/  IMAD R14, R14, 0x2, R9 ;  /* 0x000000020e0e7824 */ /* 0x000fe200078e0209 */
[----:B------:R-:W-:Y:S01]  /*1e820*/  UIADD3.X UR27, URZ, UR23, URZ, UP1, !UPT ;  /* 0x000000173f1b7290 */ /* 0x000fe20008ffe43f */
[----:B------:R-:W-:Y:S01]  /*1e830*/  VIADD R12, R12, 0x1 ;  /* 0x000000010c0c7836 */ /* 0x000fe20000000000 */
[----:B------:R-:W-:Y:S01]  /*1e840*/  UMOV UR16, 0x0 ;  /* 0x0000000000107882 */ /* 0x000fe20000000000 */
[----:B------:R-:W-:Y:S01]  /*1e850*/  UIADD3 UR8, UR8, 0x180, URZ ;  /* 0x0000018008087890 */ /* 0x000fe2000fffe03f */
[----:B------:R-:W-:Y:S01]  /*1e860*/  R2UR UR11, R14 ;  /* 0x000000000e0b72ca */ /* 0x000fe200000e0000 */
[----:B------:R-:W-:Y:S01]  /*1e870*/  UMOV UR17, 0x10000000 ;  /* 0x1000000000117882 */ /* 0x000fe20000000000 */
[----:B------:R-:W-:Y:S01]  /*1e880*/  ISETP.NE.AND P0, PT, R12, 0xa, PT ;  /* 0x0000000a0c00780c */ /* 0x000fe20003f05270 */
[----:B------:R-:W-:Y:S01]  /*1e890*/  UMOV UR25, 0x30000 ;  /* 0x0003000000197882 */ /* 0x000fe20000000000 */
[----:B------:R-:W-:-:S02]  /*1e8a0*/  VIADD R13, R13, 0x10 ;  /* 0x000000100d0d7836 */ /* 0x000fc40000000000 */
[----:B------:R-:W-:Y:S02]  /*1e8b0*/  SEL R14, RZ, 0x1, P0 ;  /* 0x00000001ff0e7807 */ /* 0x000fe40000000000 */
[----:B------:R-:W-:Y:S02]  /*1e8c0*/  SEL R12, R12, RZ, P0 ;  /* 0x000000ff0c0c7207 */ /* 0x000fe40000000000 */
[----:B------:R-:W-:-:S03]  /*1e8d0*/  LOP3.LUT R3, R3, R14, RZ, 0x3c, !PT ;  /* 0x0000000e03037212 */ /* 0x000fc600078e3cff */
[----:B------:R-:W-:-:S03]  /*1e8e0*/  UIADD3 UR13, UR11, 0x28180, URZ ;  /* 0x000281800b0d7890 */ /* 0x000fc6000fffe03f */
[----:B------:R-:W-:Y:S02]  /*1e8f0*/  UMOV UR11, UR18 ;  /* 0x00000012000b7c82 */ /* 0x000fe40008000000 */
[----:B------:R0:W-:Y:S02]  /*1e900*/  UTMALDG.3D [UR8], [UR14], desc[UR16] ;  /* 0x000010080e0075b4 */ /* 0x0001e40008011000 */
[----:B0-----:R-:W-:Y:S01]  /*1e910*/  UMOV UR8, UR13 ;  /* 0x0000000d00087c82 */ /* 0x001fe20008000000 */
[----:B------:R-:W-:Y:S02]  /*1e920*/  UMOV UR11, UR19 ;  /* 0x00000013000b7c82 */ /* 0x000fe40008000000 */
[----:B------:R0:W-:Y:S02]  /*1e930*/  UTMALDG.3D.MULTICAST [UR8], [UR26], UR25, desc[UR16] ;  /* 0x000010081a0073b4 */ /* 0x0001e40008011819 */
[----:B0-----:R-:W-:Y:S05]  /*1e940*/  @P1 BRA `(.L_x_807) ;  /* 0xfffffffc00381947 */ /* 0x001fea000383ffff */
.L_x_804:
[----:B------:R-:W-:Y:S05]  /*1e950*/  BSYNC B1 ;  /* 0x0000000000017941 */ /* 0x000fea0003800000 */
.L_x_803:
[----:B------:R-:W2:Y:S01]  /*1e960*/  LDL.LU R15, [R1+0x304] ;  /* 0x00030400010f7983 */ /* 0x000ea20000300800 */
[----:B------:R-:W-:Y:S01]  /*1e970*/  LOP3.LUT P0, RZ, R8, 0xff, RZ, 0xc0, !PT ;  /* 0x000000ff08ff7812 */ /* 0x000fe2000780c0ff */
[C---:B------:R-:W-:Y:S01]  /*1e980*/  IMAD.IADD R4, R0.reuse, 0x1, R7 ;  /* 0x0000000100047824 */ /* 0x040fe200078e0207 */
[----:B------:R-:W-:Y:S01]  /*1e990*/  ULDC.64 UR8, c[0x0][0x650] ;  /* 0x0001940000087ab9 */ /* 0x000fe20000000a00 */
[----:B------:R-:W3:Y:S01]  /*1e9a0*/  LDL.LU R14, [R1+0x308] ;  /* 0x00030800010e7983 */ /* 0x000ee20000300800 */
[----:B------:R-:W-:Y:S01]  /*1e9b0*/  ISETP.GE.U32.AND P1, PT, R0, 0xa, PT ;  /* 0x0000000a0000780c */ /* 0x000fe20003f26070 */
[----:B------:R-:W-:Y:S01]  /*1e9c0*/  BSSY B1, `(.L_x_808) ;  /* 0x0000073000017945 */ /* 0x000fe20003800000 */
[----:B------:R-:W-:Y:S01]  /*1e9d0*/  IMAD.MOV.U32 R10, RZ, RZ, -0x1 ;  /* 0xffffffffff0a7424 */ /* 0x000fe200078e00ff */
[----:B------:R-:W-:-:S06]  /*1e9e0*/  PRMT R8, RZ, 0x7610, R8 ;  /* 0x00007610ff087816 */ /* 0x000fcc0000000008 */
[----:B------:R-:W0:Y:S01]  /*1e9f0*/  @P0 S2R R3, SR_CgaCtaId ;  /* 0x0000000000030919 */ /* 0x000e220000008800 */
[----:B------:R-:W-:-:S04]  /*1ea00*/  @P0 MOV R2, 0x400 ;  /* 0x0000040000020802 */ /* 0x000fc80000000f00 */
[----:B0-----:R-:W-:-:S04]  /*1ea10*/  @P0 LEA R2, R3, R2, 0x18 ;  /* 0x0000000203020211 */ /* 0x001fc800078ec0ff */
[----:B------:R0:W-:Y:S01]  /*1ea20*/  @P0 SYNCS.ARRIVE.TRANS64.A1T0 RZ, [R2+URZ+0xb8], RZ ;  /* 0x0000b8ff02ff09a7 */ /* 0x0001e2000810003f */
[----:B------:R-:W-:-:S04]  /*1ea30*/  ISETP.GT.U32.AND P0, PT, R4, 0x9, PT ;  /* 0x000000090400780c */ /* 0x000fc80003f04070 */
[----:B------:R-:W-:Y:S01]  /*1ea40*/  ISETP.LT.U32.AND P0, PT, R0, 0xa, P0 ;  /* 0x0000000a0000780c */ /* 0x000fe20000701070 */
[----:B0-----:R-:W-:-:S04]  /*1ea50*/  IMAD.WIDE.U32 R2, R4, -0x33333333, RZ ;  /* 0xcccccccd04027825 */ /* 0x001fc800078e00ff */
[----:B------:R-:W-:Y:S01]  /*1ea60*/  IMAD.MOV.U32 R2, RZ, RZ, -0x1 ;  /* 0xffffffffff027424 */ /* 0x000fe200078e00ff */
[----:B------:R-:W-:Y:S02]  /*1ea70*/  SHF.R.U32.HI R5, RZ, 0x3, R3 ;  /* 0x00000003ff057819 */ /* 0x000fe40000011603 */
[----:B------:R-:W-:-:S03]  /*1ea80*/  SEL R3, RZ, 0x1, !P0 ;  /* 0x00000001ff037807 */ /* 0x000fc60004000000 */
[--C-:B------:R-:W-:Y:S01]  /*1ea90*/  IMAD R7, R5, -0xa, R4.reuse ;  /* 0xfffffff605077824 */ /* 0x100fe200078e0204 */
[----:B------:R-:W-:Y:S01]  /*1eaa0*/  LOP3.LUT R6, R6, R3, RZ, 0x3c, !PT ;  /* 0x0000000306067212 */ /* 0x000fe200078e3cff */
[----:B------:R-:W-:Y:S01]  /*1eab0*/  IMAD.MOV.U32 R3, RZ, RZ, -0x1 ;  /* 0xffffffffff037424 */ /* 0x000fe200078e00ff */
[----:B------:R-:W-:Y:S02]  /*1eac0*/  PRMT R4, RZ, 0x7610, R4 ;  /* 0x00007610ff047816 */ /* 0x000fe40000000004 */
[----:B------:R-:W-:Y:S02]  /*1ead0*/  @P1 LOP3.LUT R6, R6, 0x1, R5, 0x78, !PT ;  /* 0x0000000106061812 */ /* 0x000fe400078e7805 */
[----:B---3--:R-:W-:-:S04]  /*1eae0*/  IADD3 R14, P0, R14, UR20, RZ ;  /* 0x000000140e0e7c10 */ /* 0x008fc8000ff1e0ff */
[----:B--2---:R-:W-:Y:S01]  /*1eaf0*/  IADD3.X R15, R15, UR7, RZ, P0, !PT ;  /* 0x000000070f0f7c10 */ /* 0x004fe200087fe4ff */
[----:B------:R0:W-:Y:S01]  /*1eb00*/  STL [R1+0x308], R14 ;  /* 0x0003080e01007387 */ /* 0x0001e20000100800 */
[----:B------:R-:W-:-:S03]  /*1eb10*/  ISETP.GE.U32.AND P0, PT, R14, UR8, PT ;  /* 0x000000080e007c0c */ /* 0x000fc6000bf06070 */
[----:B------:R0:W-:Y:S01]  /*1eb20*/  STL [R1+0x304], R15 ;  /* 0x0003040f01007387 */ /* 0x0001e20000100800 */
[----:B------:R-:W-:-:S13]  /*1eb30*/  ISETP.GE.U32.AND.EX P0, PT, R15, UR9, PT, P0 ;  /* 0x000000090f007c0c */ /* 0x000fda000bf06100 */
[----:B0-----:R-:W-:Y:S05]  /*1eb40*/  @P0 BRA `(.L_x_809) ;  /* 0x0000000400680947 */ /* 0x001fea0003800000 */
[----:B------:R-:W0:Y:S01]  /*1eb50*/  S2UR UR8, SR_CTAID.X ;  /* 0x00000000000879c3 */ /* 0x000e220000002500 */
[----:B------:R-:W-:Y:S01]  /*1eb60*/  ULDC.64 UR10, c[0x0][0x628] ;  /* 0x00018a00000a7ab9 */ /* 0x000fe20000000a00 */
[----:B------:R-:W-:Y:S01]  /*1eb70*/  ULDC UR9, c[0x0][0x150] ;  /* 0x0000540000097ab9 */ /* 0x000fe20000000800 */
[----:B------:R-:W-:Y:S01]  /*1eb80*/  ISETP.NE.U32.AND P0, PT, RZ, UR10, PT ;  /* 0x0000000aff007c0c */ /* 0x000fe2000bf05070 */
[----:B------:R-:W-:Y:S01]  /*1eb90*/  ULDC UR12, c[0x0][0x630] ;  /* 0x00018c00000c7ab9 */ /* 0x000fe20000000800 */
[----:B------:R-:W-:Y:S01]  /*1eba0*/  ULDC UR14, c[0x0][0x154] ;  /* 0x00005500000e7ab9 */ /* 0x000fe20000000800 */
[----:B------:R-:W-:Y:S01]  /*1ebb0*/  IMAD.MOV.U32 R3, RZ, RZ, R15 ;  /* 0x000000ffff037224 */ /* 0x000fe200078e000f */
[----:B------:R-:W-:Y:S01]  /*1ebc0*/  ISETP.NE.AND.EX P0, PT, RZ, UR11, PT, P0 ;  /* 0x0000000bff007c0c */ /* 0x000fe2000bf05300 */
[----:B------:R-:W1:Y:S01]  /*1ebd0*/  S2UR UR13, SR_CTAID.Y ;  /* 0x00000000000d79c3 */ /* 0x000e620000002600 */
[----:B0-----:R-:W-:-:S05]  /*1ebe0*/  I2FP.F32.U32 R2, UR8 ;  /* 0x0000000800027c45 */ /* 0x001fca0008201000 */
[----:B------:R-:W-:Y:S01]  /*1ebf0*/  FMUL R9, R2, UR9 ;  /* 0x0000000902097c20 */ /* 0x000fe20008400000 */
[----:B------:R-:W-:Y:S01]  /*1ec00*/  IMAD.MOV.U32 R2, RZ, RZ, R14 ;  /* 0x000000ffff027224 */ /* 0x000fe200078e000e */
[----:B-1----:R-:W-:-:S04]  /*1ec10*/  I2FP.F32.U32 R12, UR13 ;  /* 0x0000000d000c7c45 */ /* 0x002fc80008201000 */
[----:B------:R-:W0:Y:S01]  /*1ec20*/  F2I.U32.TRUNC.NTZ R9, R9 ;  /* 0x0000000900097305 */ /* 0x000e22000020f000 */
[----:B------:R-:W-:Y:S05]  /*1ec30*/  @!P0 BRA `(.L_x_810) ;  /* 0x0000000000288947 */ /* 0x000fea0003800000 */
[----:B------:R-:W-:Y:S02]  /*1ec40*/  ULDC UR9, c[0x0][0x634] ;  /* 0x00018d0000097ab9 */ /* 0x000fe40000000800 */
[----:B------:R-:W-:-:S05]  /*1ec50*/  IADD3 R3, P0, R14, UR9, RZ ;  /* 0x000000090e037c10 */ /* 0x000fca000ff1e0ff */
[----:B------:R-:W-:-:S04]  /*1ec60*/  IMAD.X R13, RZ, RZ, R15, P0 ;  /* 0x000000ffff0d7224 */ /* 0x000fc800000e060f */
[----:B------:R-:W-:-:S04]  /*1ec70*/  IMAD.WIDE.U32 R4, R13, UR10, RZ ;  /* 0x0000000a0d047c25 */ /* 0x000fc8000f8e00ff */
[----:B------:R-:W-:-:S04]  /*1ec80*/  IMAD.WIDE.U32 R4, P0, R3, UR11, R4 ;  /* 0x0000000b03047c25 */ /* 0x000fc8000f800004 */
[----:B------:R-:W-:-:S04]  /*1ec90*/  IMAD.WIDE.U32 R2, R3, UR10, RZ ;  /* 0x0000000a03027c25 */ /* 0x000fc8000f8e00ff */
[----:B------:R-:W-:Y:S01]  /*1eca0*/  IMAD.MOV.U32 R2, RZ, RZ, R5 ;  /* 0x000000ffff027224 */ /* 0x000fe200078e0005 */
[----:B------:R-:W-:Y:S01]  /*1ecb0*/  IADD3 RZ, P1, R3, R4, RZ ;  /* 0x0000000403ff7210 */ /* 0x000fe20007f3e0ff */
[----:B------:R-:W-:-:S04]  /*1ecc0*/  IMAD.X R3, RZ, RZ, RZ, P0 ;  /* 0x000000ffff037224 */ /* 0x000fc800000e06ff */
[----:B------:R-:W-:-:S08]  /*1ecd0*/  IMAD.WIDE.U32.X R2, R13, UR11, R2, P1 ;  /* 0x0000000b0d027c25 */ /* 0x000fd000088e0402 */
.L_x_810:
[--C-:B------:R-:W-:Y:S01]  /*1ece0*/  SHF.R.U64 R10, R2, UR12, R3.reuse ;  /* 0x0000000c020a7c19 */ /* 0x100fe20008001203 */
[----:B------:R-:W-:Y:S01]  /*1ecf0*/  ULDC.64 UR10, c[0x0][0x620] ;  /* 0x00018800000a7ab9 */ /* 0x000fe20000000a00 */
[----:B------:R-:W-:Y:S01]  /*1ed00*/  SHF.R.U32.HI R2, RZ, UR12, R3 ;  /* 0x0000000cff027c19 */ /* 0x000fe20008011603 */
[----:B------:R-:W-:Y:S01]  /*1ed10*/  FMUL R12, R12, UR14 ;  /* 0x0000000e0c0c7c20 */ /* 0x000fe20008400000 */
[----:B------:R-:W-:Y:S01]  /*1ed20*/  IADD3 R13, P0, RZ, -R10, RZ ;  /* 0x8000000aff0d7210 */ /* 0x000fe20007f1e0ff */
[----:B------:R-:W-:Y:S01]  /*1ed30*/  IMAD.MOV.U32 R3, RZ, RZ, R15 ;  /* 0x000000ffff037224 */ /* 0x000fe200078e000f */
[----:B------:R-:W-:Y:S01]  /*1ed40*/  ULDC.64 UR14, c[0x0][0x640] ;  /* 0x00019000000e7ab9 */ /* 0x000fe20000000a00 */
[----:B0-----:R-:W-:Y:S02]  /*1ed50*/  R2UR UR9, R9 ;  /* 0x00000000090972ca */ /* 0x001fe400000e0000 */
[----:B------:R-:W-:Y:S01]  /*1ed60*/  IMAD.X R2, RZ, RZ, ~R2, P0 ;  /* 0x000000ffff027224 */ /* 0x000fe200000e0e02 */
[----:B------:R-:W0:Y:S01]  /*1ed70*/  F2I.U32.TRUNC.NTZ R12, R12 ;  /* 0x0000000c000c7305 */ /* 0x000e22000020f000 */
[----:B------:R-:W-:-:S02]  /*1ed80*/  ISETP.NE.U32.AND P0, PT, RZ, UR14, PT ;  /* 0x0000000eff007c0c */ /* 0x000fc4000bf05070 */
[----:B------:R-:W-:Y:S02]  /*1ed90*/  IMAD R2, R2, UR10, RZ ;  /* 0x0000000a02027c24 */ /* 0x000fe4000f8e02ff */
[----:B------:R-:W-:Y:S02]  /*1eda0*/  ISETP.NE.AND.EX P0, PT, RZ, UR15, PT, P0 ;  /* 0x0000000fff007c0c */ /* 0x000fe4000bf05300 */
[----:B------:R-:W-:Y:S02]  /*1edb0*/  IMAD R5, R13, UR11, R2 ;  /* 0x0000000b0d057c24 */ /* 0x000fe4000f8e0202 */
[----:B------:R-:W-:-:S04]  /*1edc0*/  IMAD.MOV.U32 R2, RZ, RZ, R14 ;  /* 0x000000ffff027224 */ /* 0x000fc800078e000e */
[----:B------:R-:W-:Y:S01]  /*1edd0*/  IMAD.WIDE.U32 R2, R13, UR10, R2 ;  /* 0x0000000a0d027c25 */ /* 0x000fe2000f8e0002 */
[----:B------:R-:W-:Y:S01]  /*1ede0*/  ULDC UR10, c[0x0][0x618] ;  /* 0x00018600000a7ab9 */ /* 0x000fe20000000800 */
[----:B0-----:R-:W-:Y:S02]  /*1edf0*/  R2UR UR11, R12 ;  /* 0x000000000c0b72ca */ /* 0x001fe400000e0000 */
[----:B------:R-:W-:-:S05]  /*1ee00*/  IMAD.IADD R3, R3, 0x1, R5 ;  /* 0x0000000103037824 */ /* 0x000fca00078e0205 */
[--C-:B------:R-:W-:Y:S02]  /*1ee10*/  SHF.R.U64 R9, R2, UR10, R3.reuse ;  /* 0x0000000a02097c19 */ /* 0x100fe40008001203 */
[----:B------:R-:W-:Y:S01]  /*1ee20*/  SHF.R.U32.HI R2, RZ, UR10, R3 ;  /* 0x0000000aff027c19 */ /* 0x000fe20008011603 */
[----:B------:R-:W-:-:S03]  /*1ee30*/  ULDC UR10, c[0x0][0x608] ;  /* 0x00018200000a7ab9 */ /* 0x000fc60000000800 */
[--C-:B------:R-:W-:Y:S02]  /*1ee40*/  SHF.R.U64 R12, R9, UR10, R2.reuse ;  /* 0x0000000a090c7c19 */ /* 0x100fe40008001202 */
[----:B------:R-:W-:Y:S01]  /*1ee50*/  SHF.R.U32.HI R3, RZ, UR10, R2 ;  /* 0x0000000aff037c19 */ /* 0x000fe20008011602 */
[----:B------:R-:W-:-:S03]  /*1ee60*/  ULDC UR10, c[0x0][0x658] ;  /* 0x00019600000a7ab9 */ /* 0x000fc60000000800 */
[--C-:B------:R-:W-:Y:S02]  /*1ee70*/  SHF.R.U64 R13, R12, UR10, R3.reuse ;  /* 0x0000000a0c0d7c19 */ /* 0x100fe40008001203 */
[----:B------:R-:W-:-:S03]  /*1ee80*/  SHF.R.U32.HI R14, RZ, UR10, R3 ;  /* 0x0000000aff0e7c19 */ /* 0x000fc60008011603 */
[----:B------:R-:W-:Y:S02]  /*1ee90*/  IMAD.MOV.U32 R2, RZ, RZ, R13 ;  /* 0x000000ffff027224 */ /* 0x000fe400078e000d */
[----:B------:R-:W-:Y:S01]  /*1eea0*/  IMAD.MOV.U32 R3, RZ, RZ, R14 ;  /* 0x000000ffff037224 */ /* 0x000fe200078e000e */
[----:B------:R-:W-:Y:S06]  /*1eeb0*/  @!P0 BRA `(.L_x_811) ;  /* 0x0000000000288947 */ /* 0x000fec0003800000 */
        /* <DEDUP_REMOVED lines=10> */
.L_x_811:
[----:B------:R-:W-:Y:S01]  /*1ef60*/  ULDC UR10, c[0x0][0x648] ;  /* 0x00019200000a7ab9 */ /* 0x000fe20000000800 */
[----:B------:R-:W-:Y:S01]  /*1ef70*/  UISETP.NE.AND UP0, UPT, UR46, URZ, UPT ;  /* 0x0000003f2e00728c */ /* 0x000fe2000bf05270 */
[----:B------:R-:W-:Y:S01]  /*1ef80*/  SHF.R.U64 R3, R2, UR10, R3 ;  /* 0x0000000a02037c19 */ /* 0x000fe20008001203 */
[----:B------:R-:W-:Y:S01]  /*1ef90*/  ULDC UR10, c[0x0][0x638] ;  /* 0x00018e00000a7ab9 */ /* 0x000fe20000000800 */
[----:B------:R-:W-:Y:S01]  /*1efa0*/  UIADD3 UR11, -UR11, URZ, URZ ;  /* 0x0000003f0b0b7290 */ /* 0x000fe2000fffe13f */
[----:B------:R-:W-:Y:S02]  /*1efb0*/  LOP3.LUT R12, R12, UR6, RZ, 0xc0, !PT ;  /* 0x000000060c0c7c12 */ /* 0x000fe4000f8ec0ff */
[----:B------:R-:W-:Y:S01]  /*1efc0*/  IMAD.MOV R2, RZ, RZ, -R3 ;  /* 0x000000ffff027224 */ /* 0x000fe200078e0a03 */
[----:B------:R-:W-:Y:S02]  /*1efd0*/  LOP3.LUT R4, R9, UR4, RZ, 0xc0, !PT ;  /* 0x0000000409047c12 */ /* 0x000fe4000f8ec0ff */
[----:B------:R-:W-:Y:S01]  /*1efe0*/  IMAD R12, R3, UR5, R12 ;  /* 0x00000005030c7c24 */ /* 0x000fe2000f8e020c */
[----:B------:R-:W-:Y:S01]  /*1eff0*/  PLOP3.LUT P0, PT, PT, PT, UP0, 0x40, 0x0 ;  /* 0x000000000000781c */ /* 0x000fe20003f0e808 */
[----:B------:R-:W-:Y:S01]  /*1f000*/  IMAD R13, R2, UR10, R13 ;  /* 0x0000000a020d7c24 */ /* 0x000fe2000f8e020d */
[----:B------:R-:W-:Y:S01]  /*1f010*/  UIADD3 UR10, -UR9, URZ, URZ ;  /* 0x0000003f090a7290 */ /* 0x000fe2000fffe13f */
[----:B------:R-:W-:-:S02]  /*1f020*/  PLOP3.LUT P1, PT, PT, PT, UP0, 0x40, 0x0 ;  /* 0x000000000000781c */ /* 0x000fc40003f2e808 */
[----:B------:R-:W-:Y:S02]  /*1f030*/  ULDC UR9, c[0x0][0x144] ;  /* 0x0000510000097ab9 */ /* 0x000fe40000000800 */
[----:B------:R-:W-:-:S03]  /*1f040*/  UIMAD UR8, UR9, UR10, UR8 ;  /* 0x0000000a090872a4 */ /* 0x000fc6000f8e0208 */
[----:B------:R-:W-:Y:S02]  /*1f050*/  ULDC UR9, c[0x0][0x148] ;  /* 0x0000520000097ab9 */ /* 0x000fe40000000800 */
[----:B------:R-:W-:-:S03]  /*1f060*/  @UP0 UIMAD UR8, UR9, UR11, UR13 ;  /* 0x0000000b090802a4 */ /* 0x000fc6000f8e020d */
[----:B------:R-:W-:Y:S02]  /*1f070*/  ULDC UR9, c[0x0][0x600] ;  /* 0x0001800000097ab9 */ /* 0x000fe40000000800 */
[----:B------:R-:W-:Y:S02]  /*1f080*/  IMAD R4, R13, UR9, R4 ;  /* 0x000000090d047c24 */ /* 0x000fe4000f8e0204 */
[----:B------:R-:W-:Y:S01]  /*1f090*/  IMAD.U32 R3, RZ, RZ, UR8 ;  /* 0x00000008ff037e24 */ /* 0x000fe2000f8e00ff */
[----:B------:R-:W-:-:S03]  /*1f0a0*/  ULDC UR8, c[0x0][0x610] ;  /* 0x0001840000087ab9 */ /* 0x000fc60000000800 */
[----:B------:R-:W-:-:S05]  /*1f0b0*/  IMAD R3, R12, UR8, R3 ;  /* 0x000000080c037c24 */ /* 0x000fca000f8e0203 */
[----:B------:R-:W-:Y:S02]  /*1f0c0*/  SEL R2, R4, R3, P0 ;  /* 0x0000000304027207 */ /* 0x000fe40000000000 */
[----:B------:R-:W-:Y:S01]  /*1f0d0*/  SEL R3, R3, R4, P1 ;  /* 0x0000000403037207 */ /* 0x000fe20000800000 */
[----:B------:R-:W-:-:S07]  /*1f0e0*/  IMAD.MOV.U32 R4, RZ, RZ, 0x1 ;  /* 0x00000001ff047424 */ /* 0x000fce00078e00ff */
.L_x_809:
[----:B------:R-:W-:Y:S05]  /*1f0f0*/  BSYNC B1 ;  /* 0x0000000000017941 */ /* 0x000fea0003800000 */
.L_x_808:
[----:B------:R-:W-:-:S13]  /*1f100*/  LOP3.LUT P0, RZ, R4, 0xff, RZ, 0xc0, !PT ;  /* 0x000000ff04ff7812 */ /* 0x000fda000780c0ff */
[----:B------:R-:W-:Y:S05]  /*1f110*/  @P0 BRA `(.L_x_812) ;  /* 0xfffffff4000c0947 */ /* 0x000fea000383ffff */
[----:B------:R-:W-:Y:S05]  /*1f120*/  BSYNC B0 ;  /* 0x0000000000007941 */ /* 0x000fea0003800000 */
.L_x_801:
[----:B------:R-:W-:-:S03]  /*1f130*/  UMOV UR8, 0xffffffff ;  /* 0xffffffff00087882 */ /* 0x000fc60000000000 */
[----:B------:R-:W-:Y:S05]  /*1f140*/  BRA.DIV UR8, `(.L_x_813) ;  /* 0x0000000608f47947 */ /* 0x000fea000b800000 */
[----:B------:R-:W-:-:S13]  /*1f150*/  ELECT P6, URZ, PT ;  /* 0x00000000003f782f */ /* 0x000fda00038c0000 */
.L_x_833:
[----:B------:R-:W-:Y:S04]  /*1f160*/  BSSY B0, `(.L_x_814) ;  /* 0x0000062000007945 */ /* 0x000fe80003800000 */
[----:B------:R-:W-:Y:S05]  /*1f170*/  @!P6 BRA `(.L_x_815) ;  /* 0x000000040080e947 */ /* 0x000fea0003800000 */
[----:B------:R-:W-:-:S04]  /*1f180*/  ULOP3.LUT UR8, UR40, 0x2, URZ, 0xfc, !UPT ;  /* 0x0000000228087892 */ /* 0x000fc8000f8efc3f */
[----:B------:R-:W-:-:S06]  /*1f190*/  UISETP.NE.AND UP0, UPT, UR8, 0x3, UPT ;  /* 0x000000030800788c */ /* 0x000fcc000bf05270 */
[----:B------:R-:W-:-:S13]  /*1f1a0*/  PLOP3.LUT P0, PT, PT, PT, UP0, 0x80, 0x0 ;  /* 0x000000000000781c */ /* 0x000fda0003f0f008 */
[----:B------:R-:W-:Y:S05]  /*1f1b0*/  @!P0 BRA `(.L_x_816) ;  /* 0x0000000000048947 */ /* 0x000fea0003800000 */
[----:B------:R-:W-:Y:S01]  /*1f1c0*/  BPT.TRAP 0x1 ;  /* 0x000000040000795c */ /* 0x000fe20000300000 */
.L_x_816:
[----:B------:R-:W0:Y:S01]  /*1f1d0*/  S2R R3, SR_CgaCtaId ;  /* 0x0000000000037919 */ /* 0x000e220000008800 */
[----:B------:R-:W-:Y:S02]  /*1f1e0*/  MOV R0, 0x400 ;  /* 0x0000040000007802 */ /* 0x000fe40000000f00 */
[----:B------:R-:W-:Y:S02]  /*1f1f0*/  SHF.L.U32 R2, R6, 0x1f, RZ ;  /* 0x0000001f06027819 */ /* 0x000fe400000006ff */
[----:B0-----:R-:W-:-:S05]  /*1f200*/  LEA R0, R3, R0, 0x18 ;  /* 0x0000000003007211 */ /* 0x001fca00078ec0ff */
[----:B------:R-:W-:-:S04]  /*1f210*/  VIADD R0, R0, 0x50 ;  /* 0x0000005000007836 */ /* 0x000fc80000000000 */
[----:B------:R-:W-:-:S04]  /*1f220*/  IMAD R3, R7, 0x8, R0 ;  /* 0x0000000807037824 */ /* 0x000fc800078e0200 */
[----:B------:R-:W0:Y:S02]  /*1f230*/  SYNCS.PHASECHK.TRANS64.TRYWAIT P0, [R3+URZ], R2 ;  /* 0x00000002030075a7 */ /* 0x000e24000800017f */
[----:B0-----:R-:W-:Y:S05]  /*1f240*/  @!P0 BRA `(.L_x_817) ;  /* 0x0000000400d48947 */ /* 0x001fea0003800000 */
.L_x_834:
[----:B------:R-:W-:-:S05]  /*1f250*/  VIADD R7, R7, 0x1 ;  /* 0x0000000107077836 */ /* 0x000fca0000000000 */
[----:B------:R-:W-:-:S04]  /*1f260*/  ISETP.NE.AND P0, PT, R7, 0xa, PT ;  /* 0x0000000a0700780c */ /* 0x000fc80003f05270 */
[----:B0-----:R-:W-:Y:S02]  /*1f270*/  SEL R3, RZ, 0x1, P0 ;  /* 0x00000001ff037807 */ /* 0x001fe40000000000 */
[----:B------:R-:W-:Y:S02]  /*1f280*/  SEL R7, R7, RZ, P0 ;  /* 0x000000ff07077207 */ /* 0x000fe40000000000 */
[----:B------:R-:W-:-:S03]  /*1f290*/  LOP3.LUT R6, R6, R3, RZ, 0x3c, !PT ;  /* 0x0000000306067212 */ /* 0x000fc600078e3cff */
[----:B------:R-:W-:Y:S01]  /*1f2a0*/  IMAD R3, R7, 0x8, R0 ;  /* 0x0000000807037824 */ /* 0x000fe200078e0200 */
[----:B------:R-:W-:-:S04]  /*1f2b0*/  SHF.L.U32 R2, R6, 0x1f, RZ ;  /* 0x0000001f06027819 */ /* 0x000fc800000006ff */
[----:B------:R-:W0:Y:S02]  /*1f2c0*/  SYNCS.PHASECHK.TRANS64.TRYWAIT P0, [R3+URZ], R2 ;  /* 0x00000002030075a7 */ /* 0x000e24000800017f */
[----:B0-----:R-:W-:Y:S05]  /*1f2d0*/  @!P0 BRA `(.L_x_818) ;  /* 0x0000000400c48947 */ /* 0x001fea0003800000 */
.L_x_835:
[----:B0-----:R-:W-:-:S05]  /*1f2e0*/  VIADD R2, R7, 0x1 ;  /* 0x0000000107027836 */ /* 0x001fca0000000000 */
[----:B------:R-:W-:-:S04]  /*1f2f0*/  ISETP.NE.AND P0, PT, R2, 0xa, PT ;  /* 0x0000000a0200780c */ /* 0x000fc80003f05270 */
[----:B------:R-:W-:Y:S02]  /*1f300*/  SEL R3, RZ, 0x1, P0 ;  /* 0x00000001ff037807 */ /* 0x000fe40000000000 */
[----:B------:R-:W-:Y:S02]  /*1f310*/  SEL R5, R2, RZ, P0 ;  /* 0x000000ff02057207 */ /* 0x000fe40000000000 */
[----:B------:R-:W-:-:S03]  /*1f320*/  LOP3.LUT R6, R6, R3, RZ, 0x3c, !PT ;  /* 0x0000000306067212 */ /* 0x000fc600078e3cff */
[----:B------:R-:W-:Y:S01]  /*1f330*/  IMAD R3, R5, 0x8, R0 ;  /* 0x0000000805037824 */ /* 0x000fe200078e0200 */
[----:B------:R-:W-:-:S04]  /*1f340*/  SHF.L.U32 R2, R6, 0x1f, RZ ;  /* 0x0000001f06027819 */ /* 0x000fc800000006ff */
[----:B------:R-:W0:Y:S02]  /*1f350*/  SYNCS.PHASECHK.TRANS64.TRYWAIT P0, [R3+URZ], R2 ;  /* 0x00000002030075a7 */ /* 0x000e24000800017f */
[----:B0-----:R-:W-:Y:S05]  /*1f360*/  @!P0 BRA `(.L_x_819) ;  /* 0x0000000400b48947 */ /* 0x001fea0003800000 */
.L_x_836:
        /* <DEDUP_REMOVED lines=9> */
.L_x_837:
        /* <DEDUP_REMOVED lines=9> */
.L_x_838:
        /* <DEDUP_REMOVED lines=9> */
.L_x_839:
        /* <DEDUP_REMOVED lines=9> */
.L_x_840:
        /* <DEDUP_REMOVED lines=9> */
.L_x_841:
        /* <DEDUP_REMOVED lines=9> */
.L_x_842:
[----:B0-----:R-:W-:-:S05]  /*1f6d0*/  VIADD R2, R5, 0x1 ;  /* 0x0000000105027836 */ /* 0x001fca0000000000 */
[----:B------:R-:W-:-:S04]  /*1f6e0*/  ISETP.NE.AND P0, PT, R2, 0xa, PT ;  /* 0x0000000a0200780c */ /* 0x000fc80003f05270 */
[----:B------:R-:W-:Y:S02]  /*1f6f0*/  SEL R4, RZ, 0x1, P0 ;  /* 0x00000001ff047807 */ /* 0x000fe40000000000 */
[----:B------:R-:W-:Y:S02]  /*1f700*/  SEL R3, R2, RZ, P0 ;  /* 0x000000ff02037207 */ /* 0x000fe40000000000 */
[----:B------:R-:W-:-:S03]  /*1f710*/  LOP3.LUT R4, R7, R4, RZ, 0x3c, !PT ;  /* 0x0000000407047212 */ /* 0x000fc600078e3cff */
[----:B------:R-:W-:Y:S01]  /*1f720*/  IMAD R3, R3, 0x8, R0 ;  /* 0x0000000803037824 */ /* 0x000fe200078e0200 */
[----:B------:R-:W-:-:S07]  /*1f730*/  SHF.L.U32 R0, R4, 0x1f, RZ ;  /* 0x0000001f04007819 */ /* 0x000fce00000006ff */
.L_x_826:
[----:B0-----:R0:W1:Y:S02]  /*1f740*/  SYNCS.PHASECHK.TRANS64.TRYWAIT P0, [R3+URZ], R0 ;  /* 0x00000000030075a7 */ /* 0x001064000800017f */
[----:B-1----:R-:W-:Y:S05]  /*1f750*/  @!P0 NANOSLEEP.SYNCS 0x989680 ;  /* 0x009896800000895d */ /* 0x002fea0003900000 */
[----:B------:R-:W1:Y:S02]  /*1f760*/  @!P0 SYNCS.PHASECHK.TRANS64 P0, [R3+URZ], R0 ;  /* 0x00000000030085a7 */ /* 0x000e64000800007f */
[----:B-1----:R-:W-:Y:S05]  /*1f770*/  @!P0 BRA `(.L_x_826) ;  /* 0xfffffffc00f08947 */ /* 0x002fea000383ffff */
.L_x_815:
[----:B------:R-:W-:Y:S05]  /*1f780*/  BSYNC B0 ;  /* 0x0000000000007941 */ /* 0x000fea0003800000 */
.L_x_814:
[----:B------:R-:W-:Y:S05]  /*1f790*/  EXIT ;  /* 0x000000000000794d */ /* 0x000fea0003800000 */
.L_x_22:
[----:B-1----:R1:W2:Y:S02]  /*1f7a0*/  SYNCS.PHASECHK.TRANS64.TRYWAIT P1, [R3+URZ], R0 ;  /* 0x00000000030075a7 */ /* 0x0022a4000802017f */
[----:B--2---:R-:W-:Y:S05]  /*1f7b0*/  @!P1 NANOSLEEP.SYNCS 0x989680 ;  /* 0x009896800000995d */ /* 0x004fea0003900000 */
[----:B------:R-:W2:Y:S02]  /*1f7c0*/  @!P1 SYNCS.PHASECHK.TRANS64 P1, [R3+URZ], R0 ;  /* 0x00000000030095a7 */ /* 0x000ea4000802007f */
[----:B--2---:R-:W-:Y:S05]  /*1f7d0*/  @!P1 BRA `(.L_x_22) ;  /* 0xfffffffc00f09947 */ /* 0x004fea000383ffff */
[----:B------:R-:W-:Y:S05]  /*1f7e0*/  BRA `(.L_x_21) ;  /* 0xfffffe1c00f47947 */ /* 0x000fea000383ffff */
.L_x_27:
[----:B-1----:R-:W-:-:S04]  /*1f7f0*/  IMAD.U32 R7, RZ, RZ, UR4 ;  /* 0x00000004ff077e24 */ /* 0x002fc8000f8e00ff */
[----:B------:R1:W2:Y:S03]  /*1f800*/  SYNCS.PHASECHK.TRANS64.TRYWAIT P1, [R7+URZ], R5 ;  /* 0x00000005070075a7 */ /* 0x0002a6000802017f */
[----:B--2---:R-:W-:Y:S05]  /*1f810*/  @!P1 NANOSLEEP.SYNCS 0x989680 ;  /* 0x009896800000995d */ /* 0x004fea0003900000 */
[----:B------:R-:W2:Y:S02]  /*1f820*/  @!P1 SYNCS.PHASECHK.TRANS64 P1, [R7+URZ], R5 ;  /* 0x00000005070095a7 */ /* 0x000ea4000802007f */
[----:B--2---:R-:W-:Y:S05]  /*1f830*/  @!P1 BRA `(.L_x_27) ;  /* 0xfffffffc00ec9947 */ /* 0x004fea000383ffff */
[----:B------:R-:W-:Y:S05]  /*1f840*/  BRA `(.L_x_26) ;  /* 0xfffffe2800307947 */ /* 0x000fea000383ffff */
.L_x_802:
[----:B------:R-:W-:Y:S01]  /*1f850*/  BSSY B1, `(.L_x_827) ;  /* 0x0000006000017945 */ /* 0x000fe20003800000 */
[----:B------:R-:W-:-:S07]  /*1f860*/  IMAD.MOV.U32 R15, RZ, RZ, -0x1 ;  /* 0xffffffffff0f7424 */ /* 0x000fce00078e00ff */
[----:B------:R-:W-:Y:S05]  /*1f870*/  WARPSYNC.COLLECTIVE R15, `(.L_x_828) ;  /* 0x000000000f0c7348 */ /* 0x000fea0003c00000 */
[----:B------:R-:W-:Y:S02]  /*1f880*/  ELECT P6, UR62, PT ;  /* 0x00000000003e782f */ /* 0x000fe400038c0000 */
[----:B------:R-:W-:Y:S01]  /*1f890*/  MOV R14, UR62 ;  /* 0x0000003e000e7c02 */ /* 0x000fe20008000f00 */
[----:B------:R-:W-:Y:S10]  /*1f8a0*/  ENDCOLLECTIVE ;  /* 0x000000000000791b */ /* 0x000ff40003800000 */
.L_x_828:
[----:B------:R-:W-:Y:S05]  /*1f8b0*/  BSYNC B1 ;  /* 0x0000000000017941 */ /* 0x000fea0003800000 */
.L_x_827:
[----:B------:R-:W-:Y:S05]  /*1f8c0*/  BRA `(.L_x_829) ;  /* 0xffffffec002c7947 */ /* 0x000fea000383ffff */
.L_x_805:
[----:B0-----:R0:W1:Y:S02]  /*1f8d0*/  SYNCS.PHASECHK.TRANS64.TRYWAIT P0, [R15+URZ+0x50], R14 ;  /* 0x0000500e0f0075a7 */ /* 0x001064000800017f */
[----:B-1----:R-:W-:Y:S05]  /*1f8e0*/  @!P0 NANOSLEEP.SYNCS 0x989680 ;  /* 0x009896800000895d */ /* 0x002fea0003900000 */
[----:B------:R-:W1:Y:S02]  /*1f8f0*/  @!P0 SYNCS.PHASECHK.TRANS64 P0, [R15+URZ+0x50], R14 ;  /* 0x0000500e0f0085a7 */ /* 0x000e64000800007f */
[----:B-1----:R-:W-:Y:S05]  /*1f900*/  @!P0 BRA `(.L_x_805) ;  /* 0xfffffffc00f08947 */ /* 0x002fea000383ffff */
[----:B------:R-:W-:Y:S05]  /*1f910*/  BRA `(.L_x_830) ;  /* 0xffffffec00607947 */ /* 0x000fea000383ffff */
.L_x_813:
[----:B------:R-:W-:Y:S01]  /*1f920*/  BSSY B0, `(.L_x_831) ;  /* 0x0000006000007945 */ /* 0x000fe20003800000 */
[----:B------:R-:W-:-:S07]  /*1f930*/  IMAD.MOV.U32 R15, RZ, RZ, -0x1 ;  /* 0xffffffffff0f7424 */ /* 0x000fce00078e00ff */
[----:B------:R-:W-:Y:S05]  /*1f940*/  WARPSYNC.COLLECTIVE R15, `(.L_x_832) ;  /* 0x000000000f0c7348 */ /* 0x000fea0003c00000 */
[----:B------:R-:W-:Y:S02]  /*1f950*/  ELECT P6, UR62, PT ;  /* 0x00000000003e782f */ /* 0x000fe400038c0000 */
[----:B------:R-:W-:Y:S01]  /*1f960*/  MOV R14, UR62 ;  /* 0x0000003e000e7c02 */ /* 0x000fe20008000f00 */
[----:B------:R-:W-:Y:S10]  /*1f970*/  ENDCOLLECTIVE ;  /* 0x000000000000791b */ /* 0x000ff40003800000 */
.L_x_832:
[----:B------:R-:W-:Y:S05]  /*1f980*/  BSYNC B0 ;  /* 0x0000000000007941 */ /* 0x000fea0003800000 */
.L_x_831:
[----:B------:R-:W-:Y:S05]  /*1f990*/  BRA `(.L_x_833) ;  /* 0xfffffff400f07947 */ /* 0x000fea000383ffff */
.L_x_817:
[----:B0-----:R0:W1:Y:S02]  /*1f9a0*/  SYNCS.PHASECHK.TRANS64.TRYWAIT P0, [R3+URZ], R2 ;  /* 0x00000002030075a7 */ /* 0x001064000800017f */
[----:B-1----:R-:W-:Y:S05]  /*1f9b0*/  @!P0 NANOSLEEP.SYNCS 0x989680 ;  /* 0x009896800000895d */ /* 0x002fea0003900000 */
[----:B------:R-:W1:Y:S02]  /*1f9c0*/  @!P0 SYNCS.PHASECHK.TRANS64 P0, [R3+URZ], R2 ;  /* 0x00000002030085a7 */ /* 0x000e64000800007f */
[----:B-1----:R-:W-:Y:S05]  /*1f9d0*/  @!P0 BRA `(.L_x_817) ;  /* 0xfffffffc00f08947 */ /* 0x002fea000383ffff */
[----:B------:R-:W-:Y:S05]  /*1f9e0*/  BRA `(.L_x_834) ;  /* 0xfffffff800187947 */ /* 0x000fea000383ffff */
.L_x_818:
[----:B0-----:R0:W1:Y:S02]  /*1f9f0*/  SYNCS.PHASECHK.TRANS64.TRYWAIT P0, [R3+URZ], R2 ;  /* 0x00000002030075a7 */ /* 0x001064000800017f */
[----:B-1----:R-:W-:Y:S05]  /*1fa00*/  @!P0 NANOSLEEP.SYNCS 0x989680 ;  /* 0x009896800000895d */ /* 0x002fea0003900000 */
[----:B------:R-:W1:Y:S02]  /*1fa10*/  @!P0 SYNCS.PHASECHK.TRANS64 P0, [R3+URZ], R2 ;  /* 0x00000002030085a7 */ /* 0x000e64000800007f */
[----:B-1----:R-:W-:Y:S05]  /*1fa20*/  @!P0 BRA `(.L_x_818) ;  /* 0xfffffffc00f08947 */ /* 0x002fea000383ffff */
[----:B------:R-:W-:Y:S05]  /*1fa30*/  BRA `(.L_x_835) ;  /* 0xfffffff800287947 */ /* 0x000fea000383ffff */
.L_x_819:
[----:B0-----:R0:W1:Y:S02]  /*1fa40*/  SYNCS.PHASECHK.TRANS64.TRYWAIT P0, [R3+URZ], R2 ;  /* 0x00000002030075a7 */ /* 0x001064000800017f */
[----:B-1----:R-:W-:Y:S05]  /*1fa50*/  @!P0 NANOSLEEP.SYNCS 0x989680 ;  /* 0x009896800000895d */ /* 0x002fea0003900000 */
[----:B------:R-:W1:Y:S02]  /*1fa60*/  @!P0 SYNCS.PHASECHK.TRANS64 P0, [R3+URZ], R2 ;  /* 0x00000002030085a7 */ /* 0x000e64000800007f */
[----:B-1----:R-:W-:Y:S05]  /*1fa70*/  @!P0 BRA `(.L_x_819) ;  /* 0xfffffffc00f08947 */ /* 0x002fea000383ffff */
[----:B------:R-:W-:Y:S05]  /*1fa80*/  BRA `(.L_x_836) ;  /* 0xfffffff800387947 */ /* 0x000fea000383ffff */
.L_x_820:
[----:B0-----:R0:W1:Y:S02]  /*1fa90*/  SYNCS.PHASECHK.TRANS64.TRYWAIT P0, [R3+URZ], R2 ;  /* 0x00000002030075a7 */ /* 0x001064000800017f */
[----:B-1----:R-:W-:Y:S05]  /*1faa0*/  @!P0 NANOSLEEP.SYNCS 0x989680 ;  /* 0x009896800000895d */ /* 0x002fea0003900000 */
[----:B------:R-:W1:Y:S02]  /*1fab0*/  @!P0 SYNCS.PHASECHK.TRANS64 P0, [R3+URZ], R2 ;  /* 0x00000002030085a7 */ /* 0x000e64000800007f */
[----:B-1----:R-:W-:Y:S05]  /*1fac0*/  @!P0 BRA `(.L_x_820) ;  /* 0xfffffffc00f08947 */ /* 0x002fea000383ffff */
[----:B------:R-:W-:Y:S05]  /*1fad0*/  BRA `(.L_x_837) ;  /* 0xfffffff800487947 */ /* 0x000fea000383ffff */
.L_x_821:
[----:B0-----:R0:W1:Y:S02]  /*1fae0*/  SYNCS.PHASECHK.TRANS64.TRYWAIT P0, [R3+URZ], R2 ;  /* 0x00000002030075a7 */ /* 0x001064000800017f */
[----:B-1----:R-:W-:Y:S05]  /*1faf0*/  @!P0 NANOSLEEP.SYNCS 0x989680 ;  /* 0x009896800000895d */ /* 0x002fea0003900000 */
[----:B------:R-:W1:Y:S02]  /*1fb00*/  @!P0 SYNCS.PHASECHK.TRANS64 P0, [R3+URZ], R2 ;  /* 0x00000002030085a7 */ /* 0x000e64000800007f */
[----:B-1----:R-:W-:Y:S05]  /*1fb10*/  @!P0 BRA `(.L_x_821) ;  /* 0xfffffffc00f08947 */ /* 0x002fea000383ffff */
[----:B------:R-:W-:Y:S05]  /*1fb20*/  BRA `(.L_x_838) ;  /* 0xfffffff800587947 */ /* 0x000fea000383ffff */
.L_x_822:
[----:B0-----:R0:W1:Y:S02]  /*1fb30*/  SYNCS.PHASECHK.TRANS64.TRYWAIT P0, [R3+URZ], R2 ;  /* 0x00000002030075a7 */ /* 0x001064000800017f */
[----:B-1----:R-:W-:Y:S05]  /*1fb40*/  @!P0 NANOSLEEP.SYNCS 0x989680 ;  /* 0x009896800000895d */ /* 0x002fea0003900000 */
[----:B------:R-:W1:Y:S02]  /*1fb50*/  @!P0 SYNCS.PHASECHK.TRANS64 P0, [R3+URZ], R2 ;  /* 0x00000002030085a7 */ /* 0x000e64000800007f */
[----:B-1----:R-:W-:Y:S05]  /*1fb60*/  @!P0 BRA `(.L_x_822) ;  /* 0xfffffffc00f08947 */ /* 0x002fea000383ffff */
[----:B------:R-:W-:Y:S05]  /*1fb70*/  BRA `(.L_x_839) ;  /* 0xfffffff800687947 */ /* 0x000fea000383ffff */
.L_x_823:
[----:B0-----:R0:W1:Y:S02]  /*1fb80*/  SYNCS.PHASECHK.TRANS64.TRYWAIT P0, [R3+URZ], R2 ;  /* 0x00000002030075a7 */ /* 0x001064000800017f */
[----:B-1----:R-:W-:Y:S05]  /*1fb90*/  @!P0 NANOSLEEP.SYNCS 0x989680 ;  /* 0x009896800000895d */ /* 0x002fea0003900000 */
[----:B------:R-:W1:Y:S02]  /*1fba0*/  @!P0 SYNCS.PHASECHK.TRANS64 P0, [R3+URZ], R2 ;  /* 0x00000002030085a7 */ /* 0x000e64000800007f */
[----:B-1----:R-:W-:Y:S05]  /*1fbb0*/  @!P0 BRA `(.L_x_823) ;  /* 0xfffffffc00f08947 */ /* 0x002fea000383ffff */
[----:B------:R-:W-:Y:S05]  /*1fbc0*/  BRA `(.L_x_840) ;  /* 0xfffffff800787947 */ /* 0x000fea000383ffff */
.L_x_824:
[----:B0-----:R0:W1:Y:S02]  /*1fbd0*/  SYNCS.PHASECHK.TRANS64.TRYWAIT P0, [R3+URZ], R2 ;  /* 0x00000002030075a7 */ /* 0x001064000800017f */
[----:B-1----:R-:W-:Y:S05]  /*1fbe0*/  @!P0 NANOSLEEP.SYNCS 0x989680 ;  /* 0x009896800000895d */ /* 0x002fea0003900000 */
[----:B------:R-:W1:Y:S02]  /*1fbf0*/  @!P0 SYNCS.PHASECHK.TRANS64 P0, [R3+URZ], R2 ;  /* 0x00000002030085a7 */ /* 0x000e64000800007f */
[----:B-1----:R-:W-:Y:S05]  /*1fc00*/  @!P0 BRA `(.L_x_824) ;  /* 0xfffffffc00f08947 */ /* 0x002fea000383ffff */
[----:B------:R-:W-:Y:S05]  /*1fc10*/  BRA `(.L_x_841) ;  /* 0xfffffff800887947 */ /* 0x000fea000383ffff */
.L_x_825:
[----:B0-----:R0:W1:Y:S02]  /*1fc20*/  SYNCS.PHASECHK.TRANS64.TRYWAIT P0, [R3+URZ], R2 ;  /* 0x00000002030075a7 */ /* 0x001064000800017f */
[----:B-1----:R-:W-:Y:S05]  /*1fc30*/  @!P0 NANOSLEEP.SYNCS 0x989680 ;  /* 0x009896800000895d */ /* 0x002fea0003900000 */
[----:B------:R-:W1:Y:S02]  /*1fc40*/  @!P0 SYNCS.PHASECHK.TRANS64 P0, [R3+URZ], R2 ;  /* 0x00000002030085a7 */ /* 0x000e64000800007f */
[----:B-1----:R-:W-:Y:S05]  /*1fc50*/  @!P0 BRA `(.L_x_825) ;  /* 0xfffffffc00f08947 */ /* 0x002fea000383ffff */
[----:B------:R-:W-:Y:S05]  /*1fc60*/  BRA `(.L_x_842) ;  /* 0xfffffff800987947 */ /* 0x000fea000383ffff */
.L_x_843:
[----:B------:R-:W-:-:S00]  /*1fc70*/  BRA `(.L_x_843) ;  /* 0xfffffffc00fc7947 */ /* 0x000fc0000383ffff */
[----:B------:R-:W-:-:S00]  /*1fc80*/  NOP ;  /* 0x0000000000007918 */ /* 0x000fc00000000000 */
[----:B------:R-:W-:-:S00]  /*1fc90*/  NOP ;  /* 0x0000000000007918 */ /* 0x000fc00000000000 */
[----:B------:R-:W-:-:S00]  /*1fca0*/  NOP ;  /* 0x0000000000007918 */ /* 0x000fc00000000000 */
[----:B------:R-:W-:-:S00]  /*1fcb0*/  NOP ;  /* 0x0000000000007918 */ /* 0x000fc00000000000 */
[----:B------:R-:W-:-:S00]  /*1fcc0*/  NOP ;  /* 0x0000000000007918 */ /* 0x000fc00000000000 */
[----:B------:R-:W-:-:S00]  /*1fcd0*/  NOP ;  /* 0x0000000000007918 */ /* 0x000fc00000000000 */
[----:B------:R-:W-:-:S00]  /*1fce0*/  NOP ;  /* 0x0000000000007918 */ /* 0x000fc00000000000 */
[----:B------:R-:W-:-:S00]  /*1fcf0*/  NOP ;  /* 0x0000000000007918 */ /* 0x000fc00000000000 */
.L_x_844:


//--------------------- .nv.global.init           --------------------------
	.section	.nv.global.init,"aw",@progbits
.nv.global.init:
	.type		$str$22,@object
	.size		$str$22,($str$23 - $str$22)
$str$22:
        /*0000*/ 	.byte	0x6b, 0x5f, 0x74, 0x69, 0x6c, 0x65, 0x5f, 0x63, 0x6f, 0x75, 0x6e, 0x74, 0x20, 0x3e, 0x3d, 0x20
        /*0010*/ 	.byte	0x31, 0x00
	.type		$str$23,@object
	.size		$str$23,(__unnamed_1 - $str$23)
$str$23:
        /*0012*/ 	.byte	0x2f, 0x74, 0x6d, 0x70, 0x2f, 0x63, 0x75, 0x74, 0x6c, 0x61, 0x73, 0x73, 0x5f, 0x73, 0x77, 0x65
        /*0022*/ 	.byte	0x65, 0x70, 0x5f, 0x73, 0x72, 0x63, 0x2f, 0x69, 0x6e, 0x63, 0x6c, 0x75, 0x64, 0x65, 0x2f, 0x63
        /*0032*/ 	.byte	0x75, 0x74, 0x6c, 0x61, 0x73, 0x73, 0x2f, 0x67, 0x65, 0x6d, 0x6d, 0x2f, 0x63, 0x6f, 0x6c, 0x6c
        /*0042*/ 	.byte	0x65, 0x63, 0x74, 0x69, 0x76, 0x65, 0x2f, 0x73, 0x6d, 0x39, 0x30, 0x5f, 0x6d, 0x6d, 0x61, 0x5f
        /*0052*/ 	.byte	0x74, 0x6d, 0x61, 0x5f, 0x67, 0x6d, 0x6d, 0x61, 0x5f, 0x73, 0x73, 0x5f, 0x77, 0x61, 0x72, 0x70
        /*0062*/ 	.byte	0x73, 0x70, 0x65, 0x63, 0x69, 0x61, 0x6c, 0x69, 0x7a, 0x65, 0x64, 0x2e, 0x68, 0x70, 0x70, 0x00
	.type		__unnamed_1,@object
	.size		__unnamed_1,(.L_0 - __unnamed_1)
__unnamed_1:
        /* <DEDUP_REMOVED lines=181> */
        /*0bc2*/ 	.byte	0x65, 0x6e, 0x74, 0x69, 0x74, 0x79, 0x5d, 0x00
.L_0:


//--------------------- .nv.shared._ZN7cutlass13device_kernelINS_4gemm6kernel13GemmUniversalIN4cute5tupleIJiiiiEEENS1_10collective13CollectiveMmaINS1_34MainloopSm90TmaGmmaWarpSpecializedILi10ENS5_IJNS4_1CILi2EEENSA_ILi1EEESC_EEENS1_35KernelTmaWarpSpecializedCooperativeEEENS5_IJNSA_ILi512EEENSA_ILi192EEENSA_ILi16EEEEEENS_6half_tENS5_IJlSC_lEEESK_SL_NS4_8TiledMMAINS4_8MMA_AtomIJNS4_4SM904GMMA26MMA_64x192x16_F32F16F16_SSILNSP_5MajorE0ELSR_0ELNSP_7ScaleInE1ELSS_1EEEEEENS4_6LayoutISD_NS5_IJSC_NSA_ILi0EEESW_EEEEENS5_IJNS4_10UnderscoreESZ_SZ_EEEEENS4_13SM90_TMA_LOADENS4_14ComposedLayoutINS4_7SwizzleILi1ELi4ELi3EEENS4_18smem_ptr_flag_bitsILi16EEENSV_INS5_IJNSA_ILi8EEESI_EEENS5_IJSI_SC_EEEEEEEvNS4_8identityENS4_23SM90_TMA_LOAD_MULTICASTES1C_vS1D_EENS_8epilogue10collective6detail29Sm90TmaWarpSpecializedAdapterINS1H_15DefaultEpilogueISK_SL_SL_NS1G_6thread17LinearCombinationISK_Li1EffLNS1L_9ScaleType4KindE0ELNS_15FloatRoundStyleE2ESK_EENS1_15EpilogueDefaultEEEEEvvEEEEvNT_6ParamsE --------------------------
	.section	.nv.shared._ZN7cutlass13device_kernelINS_4gemm6kernel13GemmUniversalIN4cute5tupleIJiiiiEEENS1_10collective13CollectiveMmaINS1_34MainloopSm90TmaGmmaWarpSpecializedILi10ENS5_IJNS4_1CILi2EEENSA_ILi1EEESC_EEENS1_35KernelTmaWarpSpecializedCooperativeEEENS5_IJNSA_ILi512EEENSA_ILi192EEENSA_ILi16EEEEEENS_6half_tENS5_IJlSC_lEEESK_SL_NS4_8TiledMMAINS4_8MMA_AtomIJNS4_4SM904GMMA26MMA_64x192x16_F32F16F16_SSILNSP_5MajorE0ELSR_0ELNSP_7ScaleInE1ELSS_1EEEEEENS4_6LayoutISD_NS5_IJSC_NSA_ILi0EEESW_EEEEENS5_IJNS4_10UnderscoreESZ_SZ_EEEEENS4_13SM90_TMA_LOADENS4_14ComposedLayoutINS4_7SwizzleILi1ELi4ELi3EEENS4_18smem_ptr_flag_bitsILi16EEENSV_INS5_IJNSA_ILi8EEESI_EEENS5_IJSI_SC_EEEEEEEvNS4_8identityENS4_23SM90_TMA_LOAD_MULTICASTES1C_vS1D_EENS_8epilogue10collective6detail29Sm90TmaWarpSpecializedAdapterINS1H_15DefaultEpilogueISK_SL_SL_NS1G_6thread17LinearCombinationISK_Li1EffLNS1L_9ScaleType4KindE0ELNS_15FloatRoundStyleE2ESK_EENS1_15EpilogueDefaultEEEEEvvEEEEvNT_6ParamsE,"aw",@nobits
	.sectionflags	@""
	.align	16
	.zero		1024


//--------------------- .nv.shared.reserved.0     --------------------------
	.section	.nv.shared.reserved.0,"aw",@nobits
	.weak		__nv_reservedSMEM_offset_0_alias
	.size		__nv_reservedSMEM_offset_0_alias, 0, 0
	.other		__nv_reservedSMEM_offset_0_alias,@"STO_CUDA_RESERVED_SHARED STV_DEFAULT"
__nv_reservedSMEM_offset_0_alias:
	.zero		0


//--------------------- .nv.global                --------------------------
	.section	.nv.global,"aw",@nobits
.nv.global:
	.type		_ZN39_INTERNAL_67ff0713_4_k_cu_08680dae_70954cute1_E,@object
	.size		_ZN39_INTERNAL_67ff0713_4_k_cu_08680dae_70954cute1_E,(_ZN39_INTERNAL_67ff0713_4_k_cu_08680dae_70954cuda3std3__45__cpo6cbeginE - _ZN39_INTERNAL_67ff0713_4_k_cu_08680dae_70954cute1_E)
_ZN39_INTERNAL_67ff0713_4_k_cu_08680dae_70954cute1_E:
	.zero		1
	.type		_ZN39_INTERNAL_67ff0713_4_k_cu_08680dae_70954cuda3std3__45__cpo6cbeginE,@object
	.size		_ZN39_INTERNAL_67ff0713_4_k_cu_08680dae_70954cuda3std3__45__cpo6cbeginE,(_ZN39_INTERNAL_67ff0713_4_k_cu_08680dae_70954cuda3std3__48in_placeE - _ZN39_INTERNAL_67ff0713_4_k_cu_08680dae_70954cuda3std3__45__cpo6cbeginE)
_ZN39_INTERNAL_67ff0713_4_k_cu_08680dae_70954cuda3std3__45__cpo6cbeginE:
	.zero		1
	.type		_ZN39_INTERNAL_67ff0713_4_k_cu_08680dae_70954cuda3std3__48in_placeE,@object
	.size		_ZN39_INTERNAL_67ff0713_4_k_cu_08680dae_70954cuda3std3__48in_placeE,(_ZN39_INTERNAL_67ff0713_4_k_cu_08680dae_70954cuda3std6ranges3__45__cpo9iter_moveE - _ZN39_INTERNAL_67ff0713_4_k_cu_08680dae_70954cuda3std3__48in_placeE)
_ZN39_INTERNAL_67ff0713_4_k_cu_08680dae_70954cuda3std3__48in_placeE:
	.zero		1
	.type		_ZN39_INTERNAL_67ff0713_4_k_cu_08680dae_70954cuda3std6ranges3__45__cpo9iter_moveE,@object
	.size		_ZN39_INTERNAL_67ff0713_4_k_cu_08680dae_70954cuda3std6ranges3__45__cpo9iter_moveE,(_ZN39_INTERNAL_67ff0713_4_k_cu_08680dae_70954cuda3std3__45__cpo5beginE - _ZN39_INTERNAL_67ff0713_4_k_cu_08680dae_70954cuda3std6ranges3__45__cpo9iter_moveE)
_ZN39_INTERNAL_67ff0713_4_k_cu_08680dae_70954cuda3std6ranges3__45__cpo9iter_moveE:
	.zero		1
	.type		_ZN39_INTERNAL_67ff0713_4_k_cu_08680dae_70954cuda3std3__45__cpo5beginE,@object
	.size		_ZN39_INTERNAL_67ff0713_4_k_cu_08680dae_70954cuda3std3__45__cpo5beginE,(_ZN39_INTERNAL_67ff0713_4_k_cu_08680dae_70954cuda3std3__441_GLOBAL__N__67ff0713_4_k_cu_08680dae_70956ignoreE - _ZN39_INTERNAL_67ff0713_4_k_cu_08680dae_70954cuda3std3__45__cpo5beginE)
_ZN39_INTERNAL_67ff0713_4_k_cu_08680dae_70954cuda3std3__45__cpo5beginE:
	.zero		1
	.type		_ZN39_INTERNAL_67ff0713_4_k_cu_08680dae_70954cuda3std3__441_GLOBAL__N__67ff0713_4_k_cu_08680dae_70956ignoreE,@object
	.size		_ZN39_INTERNAL_67ff0713_4_k_cu_08680dae_70954cuda3std3__441_GLOBAL__N__67ff0713_4_k_cu_08680dae_70956ignoreE,(_ZN39_INTERNAL_67ff0713_4_k_cu_08680dae_70954cute7productE - _ZN39_INTERNAL_67ff0713_4_k_cu_08680dae_70954cuda3std3__441_GLOBAL__N__67ff0713_4_k_cu_08680dae_70956ignoreE)
_ZN39_INTERNAL_67ff0713_4_k_cu_08680dae_70954cuda3std3__441_GLOBAL__N__67ff0713_4_k_cu_08680dae_70956ignoreE:
	.zero		1
	.type		_ZN39_INTERNAL_67ff0713_4_k_cu_08680dae_70954cute7productE,@object
	.size		_ZN39_INTERNAL_67ff0713_4_k_cu_08680dae_70954cute7productE,(_ZN39_INTERNAL_67ff0713_4_k_cu_08680dae_70954cuda3std3__45__cpo3endE - _ZN39_INTERNAL_67ff0713_4_k_cu_08680dae_70954cute7productE)
_ZN39_INTERNAL_67ff0713_4_k_cu_08680dae_70954cute7productE:
	.zero		1
	.type		_ZN39_INTERNAL_67ff0713_4_k_cu_08680dae_70954cuda3std3__45__cpo3endE,@object
	.size		_ZN39_INTERNAL_67ff0713_4_k_cu_08680dae_70954cuda3std3__45__cpo3endE,(_ZN39_INTERNAL_67ff0713_4_k_cu_08680dae_70954cuda3std3__419piecewise_constructE - _ZN39_INTERNAL_67ff0713_4_k_cu_08680dae_70954cuda3std3__45__cpo3endE)
_ZN39_INTERNAL_67ff0713_4_k_cu_08680dae_70954cuda3std3__45__cpo3endE:
	.zero		1
	.type		_ZN39_INTERNAL_67ff0713_4_k_cu_08680dae_70954cuda3std3__419piecewise_constructE,@object
	.size		_ZN39_INTERNAL_67ff0713_4_k_cu_08680dae_70954cuda3std3__419piecewise_constructE,(_ZN39_INTERNAL_67ff0713_4_k_cu_08680dae_70954cuda3std3__45__cpo4cendE - _ZN39_INTERNAL_67ff0713_4_k_cu_08680dae_70954cuda3std3__419piecewise_constructE)
_ZN39_INTERNAL_67ff0713_4_k_cu_08680dae_70954cuda3std3__419piecewise_constructE:
	.zero		1
	.type		_ZN39_INTERNAL_67ff0713_4_k_cu_08680dae_70954cuda3std3__45__cpo4cendE,@object
	.size		_ZN39_INTERNAL_67ff0713_4_k_cu_08680dae_70954cuda3std3__45__cpo4cendE,(_ZN39_INTERNAL_67ff0713_4_k_cu_08680dae_70954cuda3std6ranges3__45__cpo4swapE - _ZN39_INTERNAL_67ff0713_4_k_cu_08680dae_70954cuda3std3__45__cpo4cendE)
_ZN39_INTERNAL_67ff0713_4_k_cu_08680dae_70954cuda3std3__45__cpo4cendE:
	.zero		1
	.type		_ZN39_INTERNAL_67ff0713_4_k_cu_08680dae_70954cuda3std6ranges3__45__cpo4swapE,@object
	.size		_ZN39_INTERNAL_67ff0713_4_k_cu_08680dae_70954cuda3std6ranges3__45__cpo4swapE,(.L_8 - _ZN39_INTERNAL_67ff0713_4_k_cu_08680dae_70954cuda3std6ranges3__45__cpo4swapE)
_ZN39_INTERNAL_67ff0713_4_k_cu_08680dae_70954cuda3std6ranges3__45__cpo4swapE:
	.zero		1
.L_8:


//--------------------- .nv.constant0._ZN7cutlass13device_kernelINS_4gemm6kernel13GemmUniversalIN4cute5tupleIJiiiiEEENS1_10collective13CollectiveMmaINS1_34MainloopSm90TmaGmmaWarpSpecializedILi10ENS5_IJNS4_1CILi2EEENSA_ILi1EEESC_EEENS1_35KernelTmaWarpSpecializedCooperativeEEENS5_IJNSA_ILi512EEENSA_ILi192EEENSA_ILi16EEEEEENS_6half_tENS5_IJlSC_lEEESK_SL_NS4_8TiledMMAINS4_8MMA_AtomIJNS4_4SM904GMMA26MMA_64x192x16_F32F16F16_SSILNSP_5MajorE0ELSR_0ELNSP_7ScaleInE1ELSS_1EEEEEENS4_6LayoutISD_NS5_IJSC_NSA_ILi0EEESW_EEEEENS5_IJNS4_10UnderscoreESZ_SZ_EEEEENS4_13SM90_TMA_LOADENS4_14ComposedLayoutINS4_7SwizzleILi1ELi4ELi3EEENS4_18smem_ptr_flag_bitsILi16EEENSV_INS5_IJNSA_ILi8EEESI_EEENS5_IJSI_SC_EEEEEEEvNS4_8identityENS4_23SM90_TMA_LOAD_MULTICASTES1C_vS1D_EENS_8epilogue10collective6detail29Sm90TmaWarpSpecializedAdapterINS1H_15DefaultEpilogueISK_SL_SL_NS1G_6thread17LinearCombinationISK_Li1EffLNS1L_9ScaleType4KindE0ELNS_15FloatRoundStyleE2ESK_EENS1_15EpilogueDefaultEEEEEvvEEEEvNT_6ParamsE --------------------------
	.section	.nv.constant0._ZN7cutlass13device_kernelINS_4gemm6kernel13GemmUniversalIN4cute5tupleIJiiiiEEENS1_10collective13CollectiveMmaINS1_34MainloopSm90TmaGmmaWarpSpecializedILi10ENS5_IJNS4_1CILi2EEENSA_ILi1EEESC_EEENS1_35KernelTmaWarpSpecializedCooperativeEEENS5_IJNSA_ILi512EEENSA_ILi192EEENSA_ILi16EEEEEENS_6half_tENS5_IJlSC_lEEESK_SL_NS4_8TiledMMAINS4_8MMA_AtomIJNS4_4SM904GMMA26MMA_64x192x16_F32F16F16_SSILNSP_5MajorE0ELSR_0ELNSP_7ScaleInE1ELSS_1EEEEEENS4_6LayoutISD_NS5_IJSC_NSA_ILi0EEESW_EEEEENS5_IJNS4_10UnderscoreESZ_SZ_EEEEENS4_13SM90_TMA_LOADENS4_14ComposedLayoutINS4_7SwizzleILi1ELi4ELi3EEENS4_18smem_ptr_flag_bitsILi16EEENSV_INS5_IJNSA_ILi8EEESI_EEENS5_IJSI_SC_EEEEEEEvNS4_8identityENS4_23SM90_TMA_LOAD_MULTICASTES1C_vS1D_EENS_8epilogue10collective6detail29Sm90TmaWarpSpecializedAdapterINS1H_15DefaultEpilogueISK_SL_SL_NS1G_6thread17LinearCombinationISK_Li1EffLNS1L_9ScaleType4KindE0ELNS_15FloatRoundStyleE2ESK_EENS1_15EpilogueDefaultEEEEEvvEEEEvNT_6ParamsE,"a",@progbits
	.sectionflags	@""
	.align	4
.nv.constant0._ZN7cutlass13device_kernelINS_4gemm6kernel13GemmUniversalIN4cute5tupleIJiiiiEEENS1_10collective13CollectiveMmaINS1_34MainloopSm90TmaGmmaWarpSpecializedILi10ENS5_IJNS4_1CILi2EEENSA_ILi1EEESC_EEENS1_35KernelTmaWarpSpecializedCooperativeEEENS5_IJNSA_ILi512EEENSA_ILi192EEENSA_ILi16EEEEEENS_6half_tENS5_IJlSC_lEEESK_SL_NS4_8TiledMMAINS4_8MMA_AtomIJNS4_4SM904GMMA26MMA_64x192x16_F32F16F16_SSILNSP_5MajorE0ELSR_0ELNSP_7ScaleInE1ELSS_1EEEEEENS4_6LayoutISD_NS5_IJSC_NSA_ILi0EEESW_EEEEENS5_IJNS4_10UnderscoreESZ_SZ_EEEEENS4_13SM90_TMA_LOADENS4_14ComposedLayoutINS4_7SwizzleILi1ELi4ELi3EEENS4_18smem_ptr_flag_bitsILi16EEENSV_INS5_IJNSA_ILi8EEESI_EEENS5_IJSI_SC_EEEEEEEvNS4_8identityENS4_23SM90_TMA_LOAD_MULTICASTES1C_vS1D_EENS_8epilogue10collective6detail29Sm90TmaWarpSpecializedAdapterINS1H_15DefaultEpilogueISK_SL_SL_NS1G_6thread17LinearCombinationISK_Li1EffLNS1L_9ScaleType4KindE0ELNS_15FloatRoundStyleE2ESK_EENS1_15EpilogueDefaultEEEEEvvEEEEvNT_6ParamsE:
	.zero		1664


//--------------------- SYMBOLS --------------------------

	.type		.nv.reservedSmem.offset0,@object
	.size		.nv.reservedSmem.offset0,0x4
	.type		__assertfail,@function
